//
// Generated by NVIDIA NVVM Compiler
//
// Compiler Build ID: CL-36424714
// Cuda compilation tools, release 13.0, V13.0.88
// Based on NVVM 20.0.0
//

.version 9.0
.target sm_100
.address_size 64

	// .globl	elementwise_add

.visible .entry elementwise_add(
	.param .u64 .ptr .align 1 elementwise_add_param_0,
	.param .u64 .ptr .align 1 elementwise_add_param_1,
	.param .u64 .ptr .align 1 elementwise_add_param_2,
	.param .u32 elementwise_add_param_3
)
{
	.reg .pred 	%p<2>;
	.reg .b32 	%r<6>;
	.reg .b32 	%f<4>;
	.reg .b64 	%rd<11>;

	ld.param.u64 	%rd1, [elementwise_add_param_0];
	ld.param.u64 	%rd2, [elementwise_add_param_1];
	ld.param.u64 	%rd3, [elementwise_add_param_2];
	ld.param.u32 	%r2, [elementwise_add_param_3];
	mov.u32 	%r3, %ctaid.x;
	mov.u32 	%r4, %ntid.x;
	mov.u32 	%r5, %tid.x;
	mad.lo.s32 	%r1, %r3, %r4, %r5;
	setp.ge.s32 	%p1, %r1, %r2;
	@%p1 bra 	$L__BB0_2;
	cvta.to.global.u64 	%rd4, %rd1;
	cvta.to.global.u64 	%rd5, %rd2;
	cvta.to.global.u64 	%rd6, %rd3;
	mul.wide.s32 	%rd7, %r1, 4;
	add.s64 	%rd8, %rd4, %rd7;
	ld.global.f32 	%f1, [%rd8];
	add.s64 	%rd9, %rd5, %rd7;
	ld.global.f32 	%f2, [%rd9];
	add.f32 	%f3, %f1, %f2;
	add.s64 	%rd10, %rd6, %rd7;
	st.global.f32 	[%rd10], %f3;
$L__BB0_2:
	ret;

}
	// .globl	elementwise_sub
.visible .entry elementwise_sub(
	.param .u64 .ptr .align 1 elementwise_sub_param_0,
	.param .u64 .ptr .align 1 elementwise_sub_param_1,
	.param .u64 .ptr .align 1 elementwise_sub_param_2,
	.param .u32 elementwise_sub_param_3
)
{
	.reg .pred 	%p<2>;
	.reg .b32 	%r<6>;
	.reg .b32 	%f<4>;
	.reg .b64 	%rd<11>;

	ld.param.u64 	%rd1, [elementwise_sub_param_0];
	ld.param.u64 	%rd2, [elementwise_sub_param_1];
	ld.param.u64 	%rd3, [elementwise_sub_param_2];
	ld.param.u32 	%r2, [elementwise_sub_param_3];
	mov.u32 	%r3, %ctaid.x;
	mov.u32 	%r4, %ntid.x;
	mov.u32 	%r5, %tid.x;
	mad.lo.s32 	%r1, %r3, %r4, %r5;
	setp.ge.s32 	%p1, %r1, %r2;
	@%p1 bra 	$L__BB1_2;
	cvta.to.global.u64 	%rd4, %rd1;
	cvta.to.global.u64 	%rd5, %rd2;
	cvta.to.global.u64 	%rd6, %rd3;
	mul.wide.s32 	%rd7, %r1, 4;
	add.s64 	%rd8, %rd4, %rd7;
	ld.global.f32 	%f1, [%rd8];
	add.s64 	%rd9, %rd5, %rd7;
	ld.global.f32 	%f2, [%rd9];
	sub.f32 	%f3, %f1, %f2;
	add.s64 	%rd10, %rd6, %rd7;
	st.global.f32 	[%rd10], %f3;
$L__BB1_2:
	ret;

}
	// .globl	elementwise_mul
.visible .entry elementwise_mul(
	.param .u64 .ptr .align 1 elementwise_mul_param_0,
	.param .u64 .ptr .align 1 elementwise_mul_param_1,
	.param .u64 .ptr .align 1 elementwise_mul_param_2,
	.param .u32 elementwise_mul_param_3
)
{
	.reg .pred 	%p<2>;
	.reg .b32 	%r<6>;
	.reg .b32 	%f<4>;
	.reg .b64 	%rd<11>;

	ld.param.u64 	%rd1, [elementwise_mul_param_0];
	ld.param.u64 	%rd2, [elementwise_mul_param_1];
	ld.param.u64 	%rd3, [elementwise_mul_param_2];
	ld.param.u32 	%r2, [elementwise_mul_param_3];
	mov.u32 	%r3, %ctaid.x;
	mov.u32 	%r4, %ntid.x;
	mov.u32 	%r5, %tid.x;
	mad.lo.s32 	%r1, %r3, %r4, %r5;
	setp.ge.s32 	%p1, %r1, %r2;
	@%p1 bra 	$L__BB2_2;
	cvta.to.global.u64 	%rd4, %rd1;
	cvta.to.global.u64 	%rd5, %rd2;
	cvta.to.global.u64 	%rd6, %rd3;
	mul.wide.s32 	%rd7, %r1, 4;
	add.s64 	%rd8, %rd4, %rd7;
	ld.global.f32 	%f1, [%rd8];
	add.s64 	%rd9, %rd5, %rd7;
	ld.global.f32 	%f2, [%rd9];
	mul.f32 	%f3, %f1, %f2;
	add.s64 	%rd10, %rd6, %rd7;
	st.global.f32 	[%rd10], %f3;
$L__BB2_2:
	ret;

}
	// .globl	elementwise_div
.visible .entry elementwise_div(
	.param .u64 .ptr .align 1 elementwise_div_param_0,
	.param .u64 .ptr .align 1 elementwise_div_param_1,
	.param .u64 .ptr .align 1 elementwise_div_param_2,
	.param .u32 elementwise_div_param_3,
	.param .f32 elementwise_div_param_4
)
{
	.reg .pred 	%p<4>;
	.reg .b32 	%r<6>;
	.reg .b32 	%f<9>;
	.reg .b64 	%rd<11>;

	ld.param.u64 	%rd1, [elementwise_div_param_0];
	ld.param.u64 	%rd2, [elementwise_div_param_1];
	ld.param.u64 	%rd3, [elementwise_div_param_2];
	ld.param.u32 	%r2, [elementwise_div_param_3];
	ld.param.f32 	%f1, [elementwise_div_param_4];
	mov.u32 	%r3, %ctaid.x;
	mov.u32 	%r4, %ntid.x;
	mov.u32 	%r5, %tid.x;
	mad.lo.s32 	%r1, %r3, %r4, %r5;
	setp.ge.s32 	%p1, %r1, %r2;
	@%p1 bra 	$L__BB3_2;
	cvta.to.global.u64 	%rd4, %rd2;
	cvta.to.global.u64 	%rd5, %rd1;
	cvta.to.global.u64 	%rd6, %rd3;
	mul.wide.s32 	%rd7, %r1, 4;
	add.s64 	%rd8, %rd4, %rd7;
	ld.global.f32 	%f2, [%rd8];
	abs.f32 	%f3, %f2;
	setp.lt.f32 	%p2, %f3, %f1;
	setp.ge.f32 	%p3, %f2, 0f00000000;
	neg.f32 	%f4, %f1;
	selp.f32 	%f5, %f1, %f4, %p3;
	selp.f32 	%f6, %f5, %f2, %p2;
	add.s64 	%rd9, %rd5, %rd7;
	ld.global.f32 	%f7, [%rd9];
	div.rn.f32 	%f8, %f7, %f6;
	add.s64 	%rd10, %rd6, %rd7;
	st.global.f32 	[%rd10], %f8;
$L__BB3_2:
	ret;

}
	// .globl	elementwise_pow
.visible .entry elementwise_pow(
	.param .u64 .ptr .align 1 elementwise_pow_param_0,
	.param .u64 .ptr .align 1 elementwise_pow_param_1,
	.param .u64 .ptr .align 1 elementwise_pow_param_2,
	.param .u32 elementwise_pow_param_3
)
{
	.reg .pred 	%p<23>;
	.reg .b32 	%r<20>;
	.reg .b32 	%f<78>;
	.reg .b64 	%rd<12>;

	ld.param.u64 	%rd1, [elementwise_pow_param_0];
	ld.param.u64 	%rd2, [elementwise_pow_param_1];
	ld.param.u64 	%rd3, [elementwise_pow_param_2];
	ld.param.u32 	%r2, [elementwise_pow_param_3];
	mov.u32 	%r3, %ctaid.x;
	mov.u32 	%r4, %ntid.x;
	mov.u32 	%r5, %tid.x;
	mad.lo.s32 	%r1, %r3, %r4, %r5;
	setp.ge.s32 	%p1, %r1, %r2;
	mov.f32 	%f77, 0f3F800000;
	@%p1 bra 	$L__BB4_10;
	cvta.to.global.u64 	%rd4, %rd1;
	cvta.to.global.u64 	%rd5, %rd2;
	mul.wide.s32 	%rd6, %r1, 4;
	add.s64 	%rd7, %rd4, %rd6;
	ld.global.f32 	%f1, [%rd7];
	add.s64 	%rd8, %rd5, %rd6;
	ld.global.f32 	%f12, [%rd8];
	mul.f32 	%f13, %f12, 0f3F000000;
	cvt.rzi.f32.f32 	%f14, %f13;
	add.f32 	%f15, %f14, %f14;
	sub.f32 	%f16, %f12, %f15;
	abs.f32 	%f3, %f16;
	abs.f32 	%f4, %f1;
	setp.lt.f32 	%p2, %f4, 0f00800000;
	mul.f32 	%f17, %f4, 0f4B800000;
	selp.f32 	%f18, %f17, %f4, %p2;
	selp.f32 	%f19, 0fC1C00000, 0f00000000, %p2;
	mov.b32 	%r6, %f18;
	add.s32 	%r7, %r6, -1060439283;
	and.b32  	%r8, %r7, -8388608;
	sub.s32 	%r9, %r6, %r8;
	mov.b32 	%f20, %r9;
	cvt.rn.f32.s32 	%f21, %r8;
	fma.rn.f32 	%f22, %f21, 0f34000000, %f19;
	add.f32 	%f23, %f20, 0fBF800000;
	add.f32 	%f24, %f20, 0f3F800000;
	rcp.approx.ftz.f32 	%f25, %f24;
	add.f32 	%f26, %f23, %f23;
	mul.f32 	%f27, %f26, %f25;
	mul.f32 	%f28, %f27, %f27;
	sub.f32 	%f29, %f23, %f27;
	add.f32 	%f30, %f29, %f29;
	neg.f32 	%f31, %f27;
	fma.rn.f32 	%f32, %f31, %f23, %f30;
	mul.rn.f32 	%f33, %f25, %f32;
	fma.rn.f32 	%f34, %f28, 0f3A2C32E4, 0f3B52E7DB;
	fma.rn.f32 	%f35, %f34, %f28, 0f3C93BB73;
	fma.rn.f32 	%f36, %f35, %f28, 0f3DF6384F;
	mul.rn.f32 	%f37, %f36, %f28;
	fma.rn.f32 	%f38, %f27, 0f3FB8AA3B, %f22;
	sub.f32 	%f39, %f22, %f38;
	fma.rn.f32 	%f40, %f27, 0f3FB8AA3B, %f39;
	fma.rn.f32 	%f41, %f33, 0f3FB8AA3B, %f40;
	fma.rn.f32 	%f42, %f27, 0f32A55E34, %f41;
	mul.f32 	%f43, %f37, 0f40400000;
	fma.rn.f32 	%f44, %f43, %f33, %f42;
	fma.rn.f32 	%f45, %f37, %f27, %f44;
	add.rn.f32 	%f46, %f38, %f45;
	neg.f32 	%f47, %f38;
	add.rn.f32 	%f48, %f46, %f47;
	neg.f32 	%f49, %f48;
	add.rn.f32 	%f50, %f45, %f49;
	mul.rn.f32 	%f51, %f46, %f12;
	neg.f32 	%f52, %f51;
	fma.rn.f32 	%f53, %f46, %f12, %f52;
	fma.rn.f32 	%f54, %f50, %f12, %f53;
	cvt.rni.f32.f32 	%f55, %f51;
	sub.f32 	%f56, %f51, %f55;
	add.f32 	%f57, %f56, %f54;
	fma.rn.f32 	%f58, %f57, 0f391FCB8E, 0f3AAF85ED;
	fma.rn.f32 	%f59, %f58, %f57, 0f3C1D9856;
	fma.rn.f32 	%f60, %f59, %f57, 0f3D6357BB;
	fma.rn.f32 	%f61, %f60, %f57, 0f3E75FDEC;
	fma.rn.f32 	%f62, %f61, %f57, 0f3F317218;
	fma.rn.f32 	%f63, %f62, %f57, 0f3F800000;
	cvt.rzi.s32.f32 	%r10, %f55;
	setp.gt.f32 	%p3, %f55, 0f00000000;
	selp.b32 	%r11, 0, -2097152000, %p3;
	add.s32 	%r12, %r11, 2130706432;
	mov.b32 	%f64, %r12;
	mul.f32 	%f65, %f63, %f64;
	shl.b32 	%r13, %r10, 23;
	sub.s32 	%r14, %r13, %r11;
	mov.b32 	%f66, %r14;
	mul.f32 	%f67, %f65, %f66;
	abs.f32 	%f68, %f51;
	setp.gt.f32 	%p4, %f68, 0f43180000;
	setp.lt.f32 	%p5, %f51, 0f00000000;
	selp.f32 	%f69, 0f00000000, 0f7F800000, %p5;
	selp.f32 	%f5, %f69, %f67, %p4;
	setp.eq.f32 	%p6, %f1, 0f3F800000;
	setp.eq.f32 	%p7, %f12, 0f00000000;
	or.pred  	%p8, %p6, %p7;
	@%p8 bra 	$L__BB4_9;
	setp.num.f32 	%p9, %f4, %f4;
	abs.f32 	%f70, %f12;
	setp.num.f32 	%p10, %f70, %f70;
	and.pred  	%p11, %p9, %p10;
	@%p11 bra 	$L__BB4_4;
	add.rn.f32 	%f77, %f1, %f12;
	bra.uni 	$L__BB4_9;
$L__BB4_4:
	setp.neu.f32 	%p12, %f1, 0f00000000;
	setp.neu.f32 	%p13, %f4, 0f7F800000;
	and.pred  	%p14, %p12, %p13;
	@%p14 bra 	$L__BB4_6;
	setp.neu.f32 	%p21, %f3, 0f3F800000;
	add.f32 	%f75, %f1, %f1;
	mov.b32 	%r15, %f75;
	setp.lt.f32 	%p22, %f12, 0f00000000;
	xor.b32  	%r16, %r15, 2139095040;
	selp.b32 	%r17, %r16, %r15, %p22;
	and.b32  	%r18, %r17, 2147483647;
	selp.b32 	%r19, %r18, %r17, %p21;
	mov.b32 	%f77, %r19;
	bra.uni 	$L__BB4_9;
$L__BB4_6:
	setp.eq.f32 	%p15, %f1, 0fBF800000;
	setp.eq.f32 	%p16, %f70, 0f7F800000;
	and.pred  	%p17, %p15, %p16;
	@%p17 bra 	$L__BB4_9;
	setp.geu.f32 	%p18, %f1, 0f00000000;
	mov.f32 	%f77, %f5;
	@%p18 bra 	$L__BB4_9;
	setp.neu.f32 	%p19, %f3, 0f3F800000;
	neg.f32 	%f72, %f5;
	selp.f32 	%f73, %f5, %f72, %p19;
	cvt.rmi.f32.f32 	%f74, %f12;
	setp.neu.f32 	%p20, %f12, %f74;
	selp.f32 	%f77, 0f7FFFFFFF, %f73, %p20;
$L__BB4_9:
	cvta.to.global.u64 	%rd9, %rd3;
	add.s64 	%rd11, %rd9, %rd6;
	st.global.f32 	[%rd11], %f77;
$L__BB4_10:
	ret;

}
	// .globl	elementwise_max
.visible .entry elementwise_max(
	.param .u64 .ptr .align 1 elementwise_max_param_0,
	.param .u64 .ptr .align 1 elementwise_max_param_1,
	.param .u64 .ptr .align 1 elementwise_max_param_2,
	.param .u32 elementwise_max_param_3
)
{
	.reg .pred 	%p<2>;
	.reg .b32 	%r<6>;
	.reg .b32 	%f<4>;
	.reg .b64 	%rd<11>;

	ld.param.u64 	%rd1, [elementwise_max_param_0];
	ld.param.u64 	%rd2, [elementwise_max_param_1];
	ld.param.u64 	%rd3, [elementwise_max_param_2];
	ld.param.u32 	%r2, [elementwise_max_param_3];
	mov.u32 	%r3, %ctaid.x;
	mov.u32 	%r4, %ntid.x;
	mov.u32 	%r5, %tid.x;
	mad.lo.s32 	%r1, %r3, %r4, %r5;
	setp.ge.s32 	%p1, %r1, %r2;
	@%p1 bra 	$L__BB5_2;
	cvta.to.global.u64 	%rd4, %rd1;
	cvta.to.global.u64 	%rd5, %rd2;
	cvta.to.global.u64 	%rd6, %rd3;
	mul.wide.s32 	%rd7, %r1, 4;
	add.s64 	%rd8, %rd4, %rd7;
	ld.global.f32 	%f1, [%rd8];
	add.s64 	%rd9, %rd5, %rd7;
	ld.global.f32 	%f2, [%rd9];
	max.f32 	%f3, %f1, %f2;
	add.s64 	%rd10, %rd6, %rd7;
	st.global.f32 	[%rd10], %f3;
$L__BB5_2:
	ret;

}
	// .globl	elementwise_min
.visible .entry elementwise_min(
	.param .u64 .ptr .align 1 elementwise_min_param_0,
	.param .u64 .ptr .align 1 elementwise_min_param_1,
	.param .u64 .ptr .align 1 elementwise_min_param_2,
	.param .u32 elementwise_min_param_3
)
{
	.reg .pred 	%p<2>;
	.reg .b32 	%r<6>;
	.reg .b32 	%f<4>;
	.reg .b64 	%rd<11>;

	ld.param.u64 	%rd1, [elementwise_min_param_0];
	ld.param.u64 	%rd2, [elementwise_min_param_1];
	ld.param.u64 	%rd3, [elementwise_min_param_2];
	ld.param.u32 	%r2, [elementwise_min_param_3];
	mov.u32 	%r3, %ctaid.x;
	mov.u32 	%r4, %ntid.x;
	mov.u32 	%r5, %tid.x;
	mad.lo.s32 	%r1, %r3, %r4, %r5;
	setp.ge.s32 	%p1, %r1, %r2;
	@%p1 bra 	$L__BB6_2;
	cvta.to.global.u64 	%rd4, %rd1;
	cvta.to.global.u64 	%rd5, %rd2;
	cvta.to.global.u64 	%rd6, %rd3;
	mul.wide.s32 	%rd7, %r1, 4;
	add.s64 	%rd8, %rd4, %rd7;
	ld.global.f32 	%f1, [%rd8];
	add.s64 	%rd9, %rd5, %rd7;
	ld.global.f32 	%f2, [%rd9];
	min.f32 	%f3, %f1, %f2;
	add.s64 	%rd10, %rd6, %rd7;
	st.global.f32 	[%rd10], %f3;
$L__BB6_2:
	ret;

}
	// .globl	elementwise_leakyrelu
.visible .entry elementwise_leakyrelu(
	.param .u64 .ptr .align 1 elementwise_leakyrelu_param_0,
	.param .u64 .ptr .align 1 elementwise_leakyrelu_param_1,
	.param .u32 elementwise_leakyrelu_param_2,
	.param .f32 elementwise_leakyrelu_param_3
)
{
	.reg .pred 	%p<3>;
	.reg .b32 	%r<6>;
	.reg .b32 	%f<5>;
	.reg .b64 	%rd<8>;

	ld.param.u64 	%rd1, [elementwise_leakyrelu_param_0];
	ld.param.u64 	%rd2, [elementwise_leakyrelu_param_1];
	ld.param.u32 	%r2, [elementwise_leakyrelu_param_2];
	ld.param.f32 	%f1, [elementwise_leakyrelu_param_3];
	mov.u32 	%r3, %ctaid.x;
	mov.u32 	%r4, %ntid.x;
	mov.u32 	%r5, %tid.x;
	mad.lo.s32 	%r1, %r3, %r4, %r5;
	setp.ge.s32 	%p1, %r1, %r2;
	@%p1 bra 	$L__BB7_2;
	cvta.to.global.u64 	%rd3, %rd1;
	cvta.to.global.u64 	%rd4, %rd2;
	mul.wide.s32 	%rd5, %r1, 4;
	add.s64 	%rd6, %rd3, %rd5;
	ld.global.f32 	%f2, [%rd6];
	setp.gt.f32 	%p2, %f2, 0f00000000;
	mul.f32 	%f3, %f1, %f2;
	selp.f32 	%f4, %f2, %f3, %p2;
	add.s64 	%rd7, %rd4, %rd5;
	st.global.f32 	[%rd7], %f4;
$L__BB7_2:
	ret;

}
	// .globl	sigmoid_kernel
.visible .entry sigmoid_kernel(
	.param .u64 .ptr .align 1 sigmoid_kernel_param_0,
	.param .u32 sigmoid_kernel_param_1
)
{
	.reg .pred 	%p<2>;
	.reg .b32 	%r<8>;
	.reg .b32 	%f<15>;
	.reg .b64 	%rd<5>;

	ld.param.u64 	%rd1, [sigmoid_kernel_param_0];
	ld.param.u32 	%r2, [sigmoid_kernel_param_1];
	mov.u32 	%r3, %ctaid.x;
	mov.u32 	%r4, %ntid.x;
	mov.u32 	%r5, %tid.x;
	mad.lo.s32 	%r1, %r3, %r4, %r5;
	setp.ge.s32 	%p1, %r1, %r2;
	@%p1 bra 	$L__BB8_2;
	cvta.to.global.u64 	%rd2, %rd1;
	mul.wide.s32 	%rd3, %r1, 4;
	add.s64 	%rd4, %rd2, %rd3;
	ld.global.f32 	%f1, [%rd4];
	fma.rn.f32 	%f2, %f1, 0fBBBB989D, 0f3F000000;
	cvt.sat.f32.f32 	%f3, %f2;
	mov.f32 	%f4, 0f4B400001;
	mov.f32 	%f5, 0f437C0000;
	fma.rm.f32 	%f6, %f3, %f5, %f4;
	add.f32 	%f7, %f6, 0fCB40007F;
	neg.f32 	%f8, %f7;
	fma.rn.f32 	%f9, %f1, 0fBFB8AA3B, %f8;
	fma.rn.f32 	%f10, %f1, 0fB2A57060, %f9;
	mov.b32 	%r6, %f6;
	shl.b32 	%r7, %r6, 23;
	mov.b32 	%f11, %r7;
	ex2.approx.ftz.f32 	%f12, %f10;
	fma.rn.f32 	%f13, %f12, %f11, 0f3F800000;
	rcp.rn.f32 	%f14, %f13;
	st.global.f32 	[%rd4], %f14;
$L__BB8_2:
	ret;

}
	// .globl	tanh_kernel
.visible .entry tanh_kernel(
	.param .u64 .ptr .align 1 tanh_kernel_param_0,
	.param .u32 tanh_kernel_param_1
)
{
	.reg .pred 	%p<2>;
	.reg .b32 	%r<10>;
	.reg .b32 	%f<27>;
	.reg .b64 	%rd<5>;

	ld.param.u64 	%rd1, [tanh_kernel_param_0];
	ld.param.u32 	%r2, [tanh_kernel_param_1];
	mov.u32 	%r3, %ctaid.x;
	mov.u32 	%r4, %ntid.x;
	mov.u32 	%r5, %tid.x;
	mad.lo.s32 	%r1, %r3, %r4, %r5;
	setp.ge.s32 	%p1, %r1, %r2;
	@%p1 bra 	$L__BB9_2;
	cvta.to.global.u64 	%rd2, %rd1;
	mul.wide.s32 	%rd3, %r1, 4;
	add.s64 	%rd4, %rd2, %rd3;
	ld.global.f32 	%f1, [%rd4];
	fma.rn.f32 	%f2, %f1, 0f3BBB989D, 0f3F000000;
	cvt.sat.f32.f32 	%f3, %f2;
	mov.f32 	%f4, 0f4B400001;
	mov.f32 	%f5, 0f437C0000;
	fma.rm.f32 	%f6, %f3, %f5, %f4;
	add.f32 	%f7, %f6, 0fCB40007F;
	neg.f32 	%f8, %f7;
	fma.rn.f32 	%f9, %f1, 0f3FB8AA3B, %f8;
	fma.rn.f32 	%f10, %f1, 0f32A57060, %f9;
	mov.b32 	%r6, %f6;
	shl.b32 	%r7, %r6, 23;
	mov.b32 	%f11, %r7;
	ex2.approx.ftz.f32 	%f12, %f10;
	mul.f32 	%f13, %f12, %f11;
	fma.rn.f32 	%f14, %f1, 0fBBBB989D, 0f3F000000;
	cvt.sat.f32.f32 	%f15, %f14;
	fma.rm.f32 	%f16, %f15, %f5, %f4;
	add.f32 	%f17, %f16, 0fCB40007F;
	neg.f32 	%f18, %f17;
	fma.rn.f32 	%f19, %f1, 0fBFB8AA3B, %f18;
	fma.rn.f32 	%f20, %f1, 0fB2A57060, %f19;
	mov.b32 	%r8, %f16;
	shl.b32 	%r9, %r8, 23;
	mov.b32 	%f21, %r9;
	ex2.approx.ftz.f32 	%f22, %f20;
	mul.f32 	%f23, %f22, %f21;
	sub.f32 	%f24, %f13, %f23;
	add.f32 	%f25, %f13, %f23;
	div.rn.f32 	%f26, %f24, %f25;
	st.global.f32 	[%rd4], %f26;
$L__BB9_2:
	ret;

}
	// .globl	elementwise_exp
.visible .entry elementwise_exp(
	.param .u64 .ptr .align 1 elementwise_exp_param_0,
	.param .u64 .ptr .align 1 elementwise_exp_param_1,
	.param .u32 elementwise_exp_param_2
)
{
	.reg .pred 	%p<2>;
	.reg .b32 	%r<8>;
	.reg .b32 	%f<14>;
	.reg .b64 	%rd<8>;

	ld.param.u64 	%rd1, [elementwise_exp_param_0];
	ld.param.u64 	%rd2, [elementwise_exp_param_1];
	ld.param.u32 	%r2, [elementwise_exp_param_2];
	mov.u32 	%r3, %ctaid.x;
	mov.u32 	%r4, %ntid.x;
	mov.u32 	%r5, %tid.x;
	mad.lo.s32 	%r1, %r3, %r4, %r5;
	setp.ge.s32 	%p1, %r1, %r2;
	@%p1 bra 	$L__BB10_2;
	cvta.to.global.u64 	%rd3, %rd1;
	cvta.to.global.u64 	%rd4, %rd2;
	mul.wide.s32 	%rd5, %r1, 4;
	add.s64 	%rd6, %rd3, %rd5;
	ld.global.f32 	%f1, [%rd6];
	fma.rn.f32 	%f2, %f1, 0f3BBB989D, 0f3F000000;
	cvt.sat.f32.f32 	%f3, %f2;
	mov.f32 	%f4, 0f4B400001;
	mov.f32 	%f5, 0f437C0000;
	fma.rm.f32 	%f6, %f3, %f5, %f4;
	add.f32 	%f7, %f6, 0fCB40007F;
	neg.f32 	%f8, %f7;
	fma.rn.f32 	%f9, %f1, 0f3FB8AA3B, %f8;
	fma.rn.f32 	%f10, %f1, 0f32A57060, %f9;
	mov.b32 	%r6, %f6;
	shl.b32 	%r7, %r6, 23;
	mov.b32 	%f11, %r7;
	ex2.approx.ftz.f32 	%f12, %f10;
	mul.f32 	%f13, %f12, %f11;
	add.s64 	%rd7, %rd4, %rd5;
	st.global.f32 	[%rd7], %f13;
$L__BB10_2:
	ret;

}
	// .globl	elementwise_log
.visible .entry elementwise_log(
	.param .u64 .ptr .align 1 elementwise_log_param_0,
	.param .u64 .ptr .align 1 elementwise_log_param_1,
	.param .u32 elementwise_log_param_2,
	.param .f32 elementwise_log_param_3
)
{
	.reg .pred 	%p<5>;
	.reg .b32 	%r<10>;
	.reg .b32 	%f<26>;
	.reg .b64 	%rd<8>;

	ld.param.u64 	%rd1, [elementwise_log_param_0];
	ld.param.u64 	%rd2, [elementwise_log_param_1];
	ld.param.u32 	%r2, [elementwise_log_param_2];
	ld.param.f32 	%f1, [elementwise_log_param_3];
	mov.u32 	%r3, %ctaid.x;
	mov.u32 	%r4, %ntid.x;
	mov.u32 	%r5, %tid.x;
	mad.lo.s32 	%r1, %r3, %r4, %r5;
	setp.ge.s32 	%p1, %r1, %r2;
	@%p1 bra 	$L__BB11_2;
	cvta.to.global.u64 	%rd3, %rd1;
	cvta.to.global.u64 	%rd4, %rd2;
	mul.wide.s32 	%rd5, %r1, 4;
	add.s64 	%rd6, %rd3, %rd5;
	ld.global.f32 	%f2, [%rd6];
	abs.f32 	%f3, %f2;
	max.f32 	%f4, %f3, %f1;
	setp.lt.f32 	%p2, %f4, 0f00800000;
	mul.f32 	%f5, %f4, 0f4B000000;
	selp.f32 	%f6, %f5, %f4, %p2;
	selp.f32 	%f7, 0fC1B80000, 0f00000000, %p2;
	mov.b32 	%r6, %f6;
	add.s32 	%r7, %r6, -1059760811;
	and.b32  	%r8, %r7, -8388608;
	sub.s32 	%r9, %r6, %r8;
	mov.b32 	%f8, %r9;
	cvt.rn.f32.s32 	%f9, %r8;
	fma.rn.f32 	%f10, %f9, 0f34000000, %f7;
	add.f32 	%f11, %f8, 0fBF800000;
	fma.rn.f32 	%f12, %f11, 0fBE055027, 0f3E1039F6;
	fma.rn.f32 	%f13, %f12, %f11, 0fBDF8CDCC;
	fma.rn.f32 	%f14, %f13, %f11, 0f3E0F2955;
	fma.rn.f32 	%f15, %f14, %f11, 0fBE2AD8B9;
	fma.rn.f32 	%f16, %f15, %f11, 0f3E4CED0B;
	fma.rn.f32 	%f17, %f16, %f11, 0fBE7FFF22;
	fma.rn.f32 	%f18, %f17, %f11, 0f3EAAAA78;
	fma.rn.f32 	%f19, %f18, %f11, 0fBF000000;
	mul.f32 	%f20, %f11, %f19;
	fma.rn.f32 	%f21, %f20, %f11, %f11;
	fma.rn.f32 	%f22, %f10, 0f3F317218, %f21;
	setp.gt.u32 	%p3, %r6, 2139095039;
	fma.rn.f32 	%f23, %f6, 0f7F800000, 0f7F800000;
	selp.f32 	%f24, %f23, %f22, %p3;
	setp.eq.f32 	%p4, %f6, 0f00000000;
	selp.f32 	%f25, 0fFF800000, %f24, %p4;
	add.s64 	%rd7, %rd4, %rd5;
	st.global.f32 	[%rd7], %f25;
$L__BB11_2:
	ret;

}
	// .globl	elementwise_sqrt
.visible .entry elementwise_sqrt(
	.param .u64 .ptr .align 1 elementwise_sqrt_param_0,
	.param .u64 .ptr .align 1 elementwise_sqrt_param_1,
	.param .u32 elementwise_sqrt_param_2
)
{
	.reg .pred 	%p<2>;
	.reg .b32 	%r<6>;
	.reg .b32 	%f<4>;
	.reg .b64 	%rd<8>;

	ld.param.u64 	%rd1, [elementwise_sqrt_param_0];
	ld.param.u64 	%rd2, [elementwise_sqrt_param_1];
	ld.param.u32 	%r2, [elementwise_sqrt_param_2];
	mov.u32 	%r3, %ctaid.x;
	mov.u32 	%r4, %ntid.x;
	mov.u32 	%r5, %tid.x;
	mad.lo.s32 	%r1, %r3, %r4, %r5;
	setp.ge.s32 	%p1, %r1, %r2;
	@%p1 bra 	$L__BB12_2;
	cvta.to.global.u64 	%rd3, %rd1;
	cvta.to.global.u64 	%rd4, %rd2;
	mul.wide.s32 	%rd5, %r1, 4;
	add.s64 	%rd6, %rd3, %rd5;
	ld.global.f32 	%f1, [%rd6];
	abs.f32 	%f2, %f1;
	sqrt.rn.f32 	%f3, %f2;
	add.s64 	%rd7, %rd4, %rd5;
	st.global.f32 	[%rd7], %f3;
$L__BB12_2:
	ret;

}


// ===== COMPILED SASS (sm_100) =====

	.target	sm_100

	.elftype	@"ET_EXEC"


//--------------------- .note.nv.tkinfo           --------------------------
	.section	.note.nv.tkinfo,"",@"SHT_NOTE"
	.sectionflags	@"SHF_NOTE_NV_TKINFO"
	.tkinfo
        /*0018*/ 	.word	0x00000002
        /*0030*/ 	.string	""
        /*0030*/ 	.string	"ptxas"
        /*0030*/ 	.string	"Cuda compilation tools, release 13.0, V13.0.88"
        /*0030*/ 	.string	"Build cuda_13.0.r13.0/compiler.36424714_0"
        /*0030*/ 	.string	"-arch sm_100 -m 64 "



//--------------------- .note.nv.cuinfo           --------------------------
	.section	.note.nv.cuinfo,"",@"SHT_NOTE"
	.sectionflags	@"SHF_NOTE_NV_CUINFO"
        /*0018*/ 	.short	0x0002
        /*001a*/ 	.short	0x0064
        /*001c*/ 	.short	0x0082
	.zero		2


//--------------------- .nv.info                  --------------------------
	.section	.nv.info,"",@"SHT_CUDA_INFO"
	.align	4


	//----- nvinfo : EIATTR_REGCOUNT
	.align		4
        /*0000*/ 	.byte	0x04, 0x2f
        /*0002*/ 	.short	(.L_1 - .L_0)
	.align		4
.L_0:
        /*0004*/ 	.word	index@(elementwise_add)
        /*0008*/ 	.word	0x0000000c


	//----- nvinfo : EIATTR_FRAME_SIZE
	.align		4
.L_1:
        /*000c*/ 	.byte	0x04, 0x11
        /*000e*/ 	.short	(.L_3 - .L_2)
	.align		4
.L_2:
        /*0010*/ 	.word	index@(elementwise_add)
        /*0014*/ 	.word	0x00000000


	//----- nvinfo : EIATTR_REGCOUNT
	.align		4
.L_3:
        /*0018*/ 	.byte	0x04, 0x2f
        /*001a*/ 	.short	(.L_5 - .L_4)
	.align		4
.L_4:
        /*001c*/ 	.word	index@(elementwise_sub)
        /*0020*/ 	.word	0x0000000c


	//----- nvinfo : EIATTR_FRAME_SIZE
	.align		4
.L_5:
        /*0024*/ 	.byte	0x04, 0x11
        /*0026*/ 	.short	(.L_7 - .L_6)
	.align		4
.L_6:
        /*0028*/ 	.word	index@(elementwise_sub)
        /*002c*/ 	.word	0x00000000


	//----- nvinfo : EIATTR_REGCOUNT
	.align		4
.L_7:
        /*0030*/ 	.byte	0x04, 0x2f
        /*0032*/ 	.short	(.L_9 - .L_8)
	.align		4
.L_8:
        /*0034*/ 	.word	index@(elementwise_mul)
        /*0038*/ 	.word	0x0000000c


	//----- nvinfo : EIATTR_FRAME_SIZE
	.align		4
.L_9:
        /*003c*/ 	.byte	0x04, 0x11
        /*003e*/ 	.short	(.L_11 - .L_10)
	.align		4
.L_10:
        /*0040*/ 	.word	index@(elementwise_mul)
        /*0044*/ 	.word	0x00000000


	//----- nvinfo : EIATTR_REGCOUNT
	.align		4
.L_11:
        /*0048*/ 	.byte	0x04, 0x2f
        /*004a*/ 	.short	(.L_13 - .L_12)
	.align		4
.L_12:
        /*004c*/ 	.word	index@(elementwise_div)
        /*0050*/ 	.word	0x00000010


	//----- nvinfo : EIATTR_FRAME_SIZE
	.align		4
.L_13:
        /*0054*/ 	.byte	0x04, 0x11
        /*0056*/ 	.short	(.L_15 - .L_14)
	.align		4
.L_14:
        /*0058*/ 	.word	index@($__internal_3_$__cuda_sm3x_div_rn_noftz_f32_slowpath)
        /*005c*/ 	.word	0x00000000


	//----- nvinfo : EIATTR_FRAME_SIZE
	.align		4
.L_15:
        /*0060*/ 	.byte	0x04, 0x11
        /*0062*/ 	.short	(.L_17 - .L_16)
	.align		4
.L_16:
        /*0064*/ 	.word	index@(elementwise_div)
        /*0068*/ 	.word	0x00000000


	//----- nvinfo : EIATTR_REGCOUNT
	.align		4
.L_17:
        /*006c*/ 	.byte	0x04, 0x2f
        /*006e*/ 	.short	(.L_19 - .L_18)
	.align		4
.L_18:
        /*0070*/ 	.word	index@(elementwise_pow)
        /*0074*/ 	.word	0x0000000e


	//----- nvinfo : EIATTR_FRAME_SIZE
	.align		4
.L_19:
        /*0078*/ 	.byte	0x04, 0x11
        /*007a*/ 	.short	(.L_21 - .L_20)
	.align		4
.L_20:
        /*007c*/ 	.word	index@(elementwise_pow)
        /*0080*/ 	.word	0x00000000


	//----- nvinfo : EIATTR_REGCOUNT
	.align		4
.L_21:
        /*0084*/ 	.byte	0x04, 0x2f
        /*0086*/ 	.short	(.L_23 - .L_22)
	.align		4
.L_22:
        /*0088*/ 	.word	index@(elementwise_max)
        /*008c*/ 	.word	0x0000000c


	//----- nvinfo : EIATTR_FRAME_SIZE
	.align		4
.L_23:
        /*0090*/ 	.byte	0x04, 0x11
        /*0092*/ 	.short	(.L_25 - .L_24)
	.align		4
.L_24:
        /*0094*/ 	.word	index@(elementwise_max)
        /*0098*/ 	.word	0x00000000


	//----- nvinfo : EIATTR_REGCOUNT
	.align		4
.L_25:
        /*009c*/ 	.byte	0x04, 0x2f
        /*009e*/ 	.short	(.L_27 - .L_26)
	.align		4
.L_26:
        /*00a0*/ 	.word	index@(elementwise_min)
        /*00a4*/ 	.word	0x0000000c


	//----- nvinfo : EIATTR_FRAME_SIZE
	.align		4
.L_27:
        /*00a8*/ 	.byte	0x04, 0x11
        /*00aa*/ 	.short	(.L_29 - .L_28)
	.align		4
.L_28:
        /*00ac*/ 	.word	index@(elementwise_min)
        /*00b0*/ 	.word	0x00000000


	//----- nvinfo : EIATTR_REGCOUNT
	.align		4
.L_29:
        /*00b4*/ 	.byte	0x04, 0x2f
        /*00b6*/ 	.short	(.L_31 - .L_30)
	.align		4
.L_30:
        /*00b8*/ 	.word	index@(elementwise_leakyrelu)
        /*00bc*/ 	.word	0x0000000c


	//----- nvinfo : EIATTR_FRAME_SIZE
	.align		4
.L_31:
        /*00c0*/ 	.byte	0x04, 0x11
        /*00c2*/ 	.short	(.L_33 - .L_32)
	.align		4
.L_32:
        /*00c4*/ 	.word	index@(elementwise_leakyrelu)
        /*00c8*/ 	.word	0x00000000


	//----- nvinfo : EIATTR_REGCOUNT
	.align		4
.L_33:
        /*00cc*/ 	.byte	0x04, 0x2f
        /*00ce*/ 	.short	(.L_35 - .L_34)
	.align		4
.L_34:
        /*00d0*/ 	.word	index@(sigmoid_kernel)
        /*00d4*/ 	.word	0x0000000f


	//----- nvinfo : EIATTR_FRAME_SIZE
	.align		4
.L_35:
        /*00d8*/ 	.byte	0x04, 0x11
        /*00da*/ 	.short	(.L_37 - .L_36)
	.align		4
.L_36:
        /*00dc*/ 	.word	index@($__internal_2_$__cuda_sm20_rcp_rn_f32_slowpath)
        /*00e0*/ 	.word	0x00000000


	//----- nvinfo : EIATTR_FRAME_SIZE
	.align		4
.L_37:
        /*00e4*/ 	.byte	0x04, 0x11
        /*00e6*/ 	.short	(.L_39 - .L_38)
	.align		4
.L_38:
        /*00e8*/ 	.word	index@(sigmoid_kernel)
        /*00ec*/ 	.word	0x00000000


	//----- nvinfo : EIATTR_REGCOUNT
	.align		4
.L_39:
        /*00f0*/ 	.byte	0x04, 0x2f
        /*00f2*/ 	.short	(.L_41 - .L_40)
	.align		4
.L_40:
        /*00f4*/ 	.word	index@(tanh_kernel)
        /*00f8*/ 	.word	0x00000012


	//----- nvinfo : EIATTR_FRAME_SIZE
	.align		4
.L_41:
        /*00fc*/ 	.byte	0x04, 0x11
        /*00fe*/ 	.short	(.L_43 - .L_42)
	.align		4
.L_42:
        /*0100*/ 	.word	index@($__internal_1_$__cuda_sm3x_div_rn_noftz_f32_slowpath)
        /*0104*/ 	.word	0x00000000


	//----- nvinfo : EIATTR_FRAME_SIZE
	.align		4
.L_43:
        /*0108*/ 	.byte	0x04, 0x11
        /*010a*/ 	.short	(.L_45 - .L_44)
	.align		4
.L_44:
        /*010c*/ 	.word	index@(tanh_kernel)
        /*0110*/ 	.word	0x00000000


	//----- nvinfo : EIATTR_REGCOUNT
	.align		4
.L_45:
        /*0114*/ 	.byte	0x04, 0x2f
        /*0116*/ 	.short	(.L_47 - .L_46)
	.align		4
.L_46:
        /*0118*/ 	.word	index@(elementwise_exp)
        /*011c*/ 	.word	0x0000000c


	//----- nvinfo : EIATTR_FRAME_SIZE
	.align		4
.L_47:
        /*0120*/ 	.byte	0x04, 0x11
        /*0122*/ 	.short	(.L_49 - .L_48)
	.align		4
.L_48:
        /*0124*/ 	.word	index@(elementwise_exp)
        /*0128*/ 	.word	0x00000000


	//----- nvinfo : EIATTR_REGCOUNT
	.align		4
.L_49:
        /*012c*/ 	.byte	0x04, 0x2f
        /*012e*/ 	.short	(.L_51 - .L_50)
	.align		4
.L_50:
        /*0130*/ 	.word	index@(elementwise_log)
        /*0134*/ 	.word	0x0000000c


	//----- nvinfo : EIATTR_FRAME_SIZE
	.align		4
.L_51:
        /*0138*/ 	.byte	0x04, 0x11
        /*013a*/ 	.short	(.L_53 - .L_52)
	.align		4
.L_52:
        /*013c*/ 	.word	index@(elementwise_log)
        /*0140*/ 	.word	0x00000000


	//----- nvinfo : EIATTR_REGCOUNT
	.align		4
.L_53:
        /*0144*/ 	.byte	0x04, 0x2f
        /*0146*/ 	.short	(.L_55 - .L_54)
	.align		4
.L_54:
        /*0148*/ 	.word	index@(elementwise_sqrt)
        /*014c*/ 	.word	0x0000000c


	//----- nvinfo : EIATTR_FRAME_SIZE
	.align		4
.L_55:
        /*0150*/ 	.byte	0x04, 0x11
        /*0152*/ 	.short	(.L_57 - .L_56)
	.align		4
.L_56:
        /*0154*/ 	.word	index@($__internal_0_$__cuda_sm20_sqrt_rn_f32_slowpath)
        /*0158*/ 	.word	0x00000000


	//----- nvinfo : EIATTR_FRAME_SIZE
	.align		4
.L_57:
        /*015c*/ 	.byte	0x04, 0x11
        /*015e*/ 	.short	(.L_59 - .L_58)
	.align		4
.L_58:
        /*0160*/ 	.word	index@(elementwise_sqrt)
        /*0164*/ 	.word	0x00000000


	//----- nvinfo : EIATTR_MIN_STACK_SIZE
	.align		4
.L_59:
        /*0168*/ 	.byte	0x04, 0x12
        /*016a*/ 	.short	(.L_61 - .L_60)
	.align		4
.L_60:
        /*016c*/ 	.word	index@(elementwise_sqrt)
        /*0170*/ 	.word	0x00000000


	//----- nvinfo : EIATTR_MIN_STACK_SIZE
	.align		4
.L_61:
        /*0174*/ 	.byte	0x04, 0x12
        /*0176*/ 	.short	(.L_63 - .L_62)
	.align		4
.L_62:
        /*0178*/ 	.word	index@(elementwise_log)
        /*017c*/ 	.word	0x00000000


	//----- nvinfo : EIATTR_MIN_STACK_SIZE
	.align		4
.L_63:
        /*0180*/ 	.byte	0x04, 0x12
        /*0182*/ 	.short	(.L_65 - .L_64)
	.align		4
.L_64:
        /*0184*/ 	.word	index@(elementwise_exp)
        /*0188*/ 	.word	0x00000000


	//----- nvinfo : EIATTR_MIN_STACK_SIZE
	.align		4
.L_65:
        /*018c*/ 	.byte	0x04, 0x12
        /*018e*/ 	.short	(.L_67 - .L_66)
	.align		4
.L_66:
        /*0190*/ 	.word	index@(tanh_kernel)
        /*0194*/ 	.word	0x00000000


	//----- nvinfo : EIATTR_MIN_STACK_SIZE
	.align		4
.L_67:
        /*0198*/ 	.byte	0x04, 0x12
        /*019a*/ 	.short	(.L_69 - .L_68)
	.align		4
.L_68:
        /*019c*/ 	.word	index@(sigmoid_kernel)
        /*01a0*/ 	.word	0x00000000


	//----- nvinfo : EIATTR_MIN_STACK_SIZE
	.align		4
.L_69:
        /*01a4*/ 	.byte	0x04, 0x12
        /*01a6*/ 	.short	(.L_71 - .L_70)
	.align		4
.L_70:
        /*01a8*/ 	.word	index@(elementwise_leakyrelu)
        /*01ac*/ 	.word	0x00000000


	//----- nvinfo : EIATTR_MIN_STACK_SIZE
	.align		4
.L_71:
        /*01b0*/ 	.byte	0x04, 0x12
        /*01b2*/ 	.short	(.L_73 - .L_72)
	.align		4
.L_72:
        /*01b4*/ 	.word	index@(elementwise_min)
        /*01b8*/ 	.word	0x00000000


	//----- nvinfo : EIATTR_MIN_STACK_SIZE
	.align		4
.L_73:
        /*01bc*/ 	.byte	0x04, 0x12
        /*01be*/ 	.short	(.L_75 - .L_74)
	.align		4
.L_74:
        /*01c0*/ 	.word	index@(elementwise_max)
        /*01c4*/ 	.word	0x00000000


	//----- nvinfo : EIATTR_MIN_STACK_SIZE
	.align		4
.L_75:
        /*01c8*/ 	.byte	0x04, 0x12
        /*01ca*/ 	.short	(.L_77 - .L_76)
	.align		4
.L_76:
        /*01cc*/ 	.word	index@(elementwise_pow)
        /*01d0*/ 	.word	0x00000000


	//----- nvinfo : EIATTR_MIN_STACK_SIZE
	.align		4
.L_77:
        /*01d4*/ 	.byte	0x04, 0x12
        /*01d6*/ 	.short	(.L_79 - .L_78)
	.align		4
.L_78:
        /*01d8*/ 	.word	index@(elementwise_div)
        /*01dc*/ 	.word	0x00000000


	//----- nvinfo : EIATTR_MIN_STACK_SIZE
	.align		4
.L_79:
        /*01e0*/ 	.byte	0x04, 0x12
        /*01e2*/ 	.short	(.L_81 - .L_80)
	.align		4
.L_80:
        /*01e4*/ 	.word	index@(elementwise_mul)
        /*01e8*/ 	.word	0x00000000


	//----- nvinfo : EIATTR_MIN_STACK_SIZE
	.align		4
.L_81:
        /*01ec*/ 	.byte	0x04, 0x12
        /*01ee*/ 	.short	(.L_83 - .L_82)
	.align		4
.L_82:
        /*01f0*/ 	.word	index@(elementwise_sub)
        /*01f4*/ 	.word	0x00000000


	//----- nvinfo : EIATTR_MIN_STACK_SIZE
	.align		4
.L_83:
        /*01f8*/ 	.byte	0x04, 0x12
        /*01fa*/ 	.short	(.L_85 - .L_84)
	.align		4
.L_84:
        /*01fc*/ 	.word	index@(elementwise_add)
        /*0200*/ 	.word	0x00000000
.L_85:


//--------------------- .nv.compat                --------------------------
	.section	.nv.compat,"",@"SHT_CUDA_COMPAT_INFO"
	.align	4
        /*0000*/ 	.byte	0x02, 0x09, 0x00, 0x00, 0x02, 0x02, 0x01, 0x00, 0x02, 0x05, 0x05, 0x00, 0x03, 0x07, 0x01, 0x01
        /*0010*/ 	.byte	0x02, 0x03, 0x00, 0x00, 0x02, 0x06, 0x01, 0x00, 0x04, 0x0b, 0x08, 0x00, 0x01, 0x00, 0x00, 0x00
        /*0020*/ 	.byte	0x00, 0x00, 0x00, 0x00


//--------------------- .nv.info.elementwise_sqrt --------------------------
	.section	.nv.info.elementwise_sqrt,"",@"SHT_CUDA_INFO"
	.sectionflags	@""
	.align	4


	//----- nvinfo : EIATTR_CUDA_API_VERSION
	.align		4
        /*0000*/ 	.byte	0x04, 0x37
        /*0002*/ 	.short	(.L_87 - .L_86)
.L_86:
        /*0004*/ 	.word	0x00000082


	//----- nvinfo : EIATTR_KPARAM_INFO
	.align		4
.L_87:
        /*0008*/ 	.byte	0x04, 0x17
        /*000a*/ 	.short	(.L_89 - .L_88)
.L_88:
        /*000c*/ 	.word	0x00000000
        /*0010*/ 	.short	0x0002
        /*0012*/ 	.short	0x0010
        /*0014*/ 	.byte	0x00, 0xf0, 0x11, 0x00


	//----- nvinfo : EIATTR_KPARAM_INFO
	.align		4
.L_89:
        /*0018*/ 	.byte	0x04, 0x17
        /*001a*/ 	.short	(.L_91 - .L_90)
.L_90:
        /*001c*/ 	.word	0x00000000
        /*0020*/ 	.short	0x0001
        /*0022*/ 	.short	0x0008
        /*0024*/ 	.byte	0x00, 0xf5, 0x21, 0x00


	//----- nvinfo : EIATTR_KPARAM_INFO
	.align		4
.L_91:
        /*0028*/ 	.byte	0x04, 0x17
        /*002a*/ 	.short	(.L_93 - .L_92)
.L_92:
        /*002c*/ 	.word	0x00000000
        /*0030*/ 	.short	0x0000
        /*0032*/ 	.short	0x0000
        /*0034*/ 	.byte	0x00, 0xf5, 0x21, 0x00


	//----- nvinfo : EIATTR_SPARSE_MMA_MASK
	.align		4
.L_93:
        /*0038*/ 	.byte	0x03, 0x50
        /*003a*/ 	.short	0x0000


	//----- nvinfo : EIATTR_MAXREG_COUNT
	.align		4
        /*003c*/ 	.byte	0x03, 0x1b
        /*003e*/ 	.short	0x00ff


	//----- nvinfo : EIATTR_MERCURY_ISA_VERSION
	.align		4
        /*0040*/ 	.byte	0x03, 0x5f
        /*0042*/ 	.short	0x0101


	//----- nvinfo : EIATTR_VRC_CTA_INIT_COUNT
	.align		4
        /*0044*/ 	.byte	0x02, 0x4a
	.zero		1
	.zero		1


	//----- nvinfo : EIATTR_EXIT_INSTR_OFFSETS
	.align		4
        /*0048*/ 	.byte	0x04, 0x1c
        /*004a*/ 	.short	(.L_95 - .L_94)


	//   ....[0]....
.L_94:
        /*004c*/ 	.word	0x00000070


	//   ....[1]....
        /*0050*/ 	.word	0x000001d0


	//----- nvinfo : EIATTR_CRS_STACK_SIZE
	.align		4
.L_95:
        /*0054*/ 	.byte	0x04, 0x1e
        /*0056*/ 	.short	(.L_97 - .L_96)
.L_96:
        /*0058*/ 	.word	0x00000000


	//----- nvinfo : EIATTR_CBANK_PARAM_SIZE
	.align		4
.L_97:
        /*005c*/ 	.byte	0x03, 0x19
        /*005e*/ 	.short	0x0014


	//----- nvinfo : EIATTR_PARAM_CBANK
	.align		4
        /*0060*/ 	.byte	0x04, 0x0a
        /*0062*/ 	.short	(.L_99 - .L_98)
	.align		4
.L_98:
        /*0064*/ 	.word	index@(.nv.constant0.elementwise_sqrt)
        /*0068*/ 	.short	0x0380
        /*006a*/ 	.short	0x0014


	//----- nvinfo : EIATTR_SW_WAR
	.align		4
.L_99:
        /*006c*/ 	.byte	0x04, 0x36
        /*006e*/ 	.short	(.L_101 - .L_100)
.L_100:
        /*0070*/ 	.word	0x00000008
.L_101:


//--------------------- .nv.info.elementwise_log  --------------------------
	.section	.nv.info.elementwise_log,"",@"SHT_CUDA_INFO"
	.sectionflags	@""
	.align	4


	//----- nvinfo : EIATTR_CUDA_API_VERSION
	.align		4
        /*0000*/ 	.byte	0x04, 0x37
        /*0002*/ 	.short	(.L_103 - .L_102)
.L_102:
        /*0004*/ 	.word	0x00000082


	//----- nvinfo : EIATTR_KPARAM_INFO
	.align		4
.L_103:
        /*0008*/ 	.byte	0x04, 0x17
        /*000a*/ 	.short	(.L_105 - .L_104)
.L_104:
        /*000c*/ 	.word	0x00000000
        /*0010*/ 	.short	0x0003
        /*0012*/ 	.short	0x0014
        /*0014*/ 	.byte	0x00, 0xf0, 0x11, 0x00


	//----- nvinfo : EIATTR_KPARAM_INFO
	.align		4
.L_105:
        /*0018*/ 	.byte	0x04, 0x17
        /*001a*/ 	.short	(.L_107 - .L_106)
.L_106:
        /*001c*/ 	.word	0x00000000
        /*0020*/ 	.short	0x0002
        /*0022*/ 	.short	0x0010
        /*0024*/ 	.byte	0x00, 0xf0, 0x11, 0x00


	//----- nvinfo : EIATTR_KPARAM_INFO
	.align		4
.L_107:
        /*0028*/ 	.byte	0x04, 0x17
        /*002a*/ 	.short	(.L_109 - .L_108)
.L_108:
        /*002c*/ 	.word	0x00000000
        /*0030*/ 	.short	0x0001
        /*0032*/ 	.short	0x0008
        /*0034*/ 	.byte	0x00, 0xf5, 0x21, 0x00


	//----- nvinfo : EIATTR_KPARAM_INFO
	.align		4
.L_109:
        /*0038*/ 	.byte	0x04, 0x17
        /*003a*/ 	.short	(.L_111 - .L_110)
.L_110:
        /*003c*/ 	.word	0x00000000
        /*0040*/ 	.short	0x0000
        /*0042*/ 	.short	0x0000
        /*0044*/ 	.byte	0x00, 0xf5, 0x21, 0x00


	//----- nvinfo : EIATTR_SPARSE_MMA_MASK
	.align		4
.L_111:
        /*0048*/ 	.byte	0x03, 0x50
        /*004a*/ 	.short	0x0000


	//----- nvinfo : EIATTR_MAXREG_COUNT
	.align		4
        /*004c*/ 	.byte	0x03, 0x1b
        /*004e*/ 	.short	0x00ff


	//----- nvinfo : EIATTR_MERCURY_ISA_VERSION
	.align		4
        /*0050*/ 	.byte	0x03, 0x5f
        /*0052*/ 	.short	0x0101


	//----- nvinfo : EIATTR_VRC_CTA_INIT_COUNT
	.align		4
        /*0054*/ 	.byte	0x02, 0x4a
	.zero		1
	.zero		1


	//----- nvinfo : EIATTR_EXIT_INSTR_OFFSETS
	.align		4
        /*0058*/ 	.byte	0x04, 0x1c
        /*005a*/ 	.short	(.L_113 - .L_112)


	//   ....[0]....
.L_112:
        /*005c*/ 	.word	0x00000070


	//   ....[1]....
        /*0060*/ 	.word	0x000002b0


	//----- nvinfo : EIATTR_CBANK_PARAM_SIZE
	.align		4
.L_113:
        /*0064*/ 	.byte	0x03, 0x19
        /*0066*/ 	.short	0x0018


	//----- nvinfo : EIATTR_PARAM_CBANK
	.align		4
        /*0068*/ 	.byte	0x04, 0x0a
        /*006a*/ 	.short	(.L_115 - .L_114)
	.align		4
.L_114:
        /*006c*/ 	.word	index@(.nv.constant0.elementwise_log)
        /*0070*/ 	.short	0x0380
        /*0072*/ 	.short	0x0018


	//----- nvinfo : EIATTR_SW_WAR
	.align		4
.L_115:
        /*0074*/ 	.byte	0x04, 0x36
        /*0076*/ 	.short	(.L_117 - .L_116)
.L_116:
        /*0078*/ 	.word	0x00000008
.L_117:


//--------------------- .nv.info.elementwise_exp  --------------------------
	.section	.nv.info.elementwise_exp,"",@"SHT_CUDA_INFO"
	.sectionflags	@""
	.align	4


	//----- nvinfo : EIATTR_CUDA_API_VERSION
	.align		4
        /*0000*/ 	.byte	0x04, 0x37
        /*0002*/ 	.short	(.L_119 - .L_118)
.L_118:
        /*0004*/ 	.word	0x00000082


	//----- nvinfo : EIATTR_KPARAM_INFO
	.align		4
.L_119:
        /*0008*/ 	.byte	0x04, 0x17
        /*000a*/ 	.short	(.L_121 - .L_120)
.L_120:
        /*000c*/ 	.word	0x00000000
        /*0010*/ 	.short	0x0002
        /*0012*/ 	.short	0x0010
        /*0014*/ 	.byte	0x00, 0xf0, 0x11, 0x00


	//----- nvinfo : EIATTR_KPARAM_INFO
	.align		4
.L_121:
        /*0018*/ 	.byte	0x04, 0x17
        /*001a*/ 	.short	(.L_123 - .L_122)
.L_122:
        /*001c*/ 	.word	0x00000000
        /*0020*/ 	.short	0x0001
        /*0022*/ 	.short	0x0008
        /*0024*/ 	.byte	0x00, 0xf5, 0x21, 0x00


	//----- nvinfo : EIATTR_KPARAM_INFO
	.align		4
.L_123:
        /*0028*/ 	.byte	0x04, 0x17
        /*002a*/ 	.short	(.L_125 - .L_124)
.L_124:
        /*002c*/ 	.word	0x00000000
        /*0030*/ 	.short	0x0000
        /*0032*/ 	.short	0x0000
        /*0034*/ 	.byte	0x00, 0xf5, 0x21, 0x00


	//----- nvinfo : EIATTR_SPARSE_MMA_MASK
	.align		4
.L_125:
        /*0038*/ 	.byte	0x03, 0x50
        /*003a*/ 	.short	0x0000


	//----- nvinfo : EIATTR_MAXREG_COUNT
	.align		4
        /*003c*/ 	.byte	0x03, 0x1b
        /*003e*/ 	.short	0x00ff


	//----- nvinfo : EIATTR_MERCURY_ISA_VERSION
	.align		4
        /*0040*/ 	.byte	0x03, 0x5f
        /*0042*/ 	.short	0x0101


	//----- nvinfo : EIATTR_VRC_CTA_INIT_COUNT
	.align		4
        /*0044*/ 	.byte	0x02, 0x4a
	.zero		1
	.zero		1


	//----- nvinfo : EIATTR_EXIT_INSTR_OFFSETS
	.align		4
        /*0048*/ 	.byte	0x04, 0x1c
        /*004a*/ 	.short	(.L_127 - .L_126)


	//   ....[0]....
.L_126:
        /*004c*/ 	.word	0x00000070


	//   ....[1]....
        /*0050*/ 	.word	0x00000190


	//----- nvinfo : EIATTR_CBANK_PARAM_SIZE
	.align		4
.L_127:
        /*0054*/ 	.byte	0x03, 0x19
        /*0056*/ 	.short	0x0014


	//----- nvinfo : EIATTR_PARAM_CBANK
	.align		4
        /*0058*/ 	.byte	0x04, 0x0a
        /*005a*/ 	.short	(.L_129 - .L_128)
	.align		4
.L_128:
        /*005c*/ 	.word	index@(.nv.constant0.elementwise_exp)
        /*0060*/ 	.short	0x0380
        /*0062*/ 	.short	0x0014


	//----- nvinfo : EIATTR_SW_WAR
	.align		4
.L_129:
        /*0064*/ 	.byte	0x04, 0x36
        /*0066*/ 	.short	(.L_131 - .L_130)
.L_130:
        /*0068*/ 	.word	0x00000008
.L_131:


//--------------------- .nv.info.tanh_kernel      --------------------------
	.section	.nv.info.tanh_kernel,"",@"SHT_CUDA_INFO"
	.sectionflags	@""
	.align	4


	//----- nvinfo : EIATTR_CUDA_API_VERSION
	.align		4
        /*0000*/ 	.byte	0x04, 0x37
        /*0002*/ 	.short	(.L_133 - .L_132)
.L_132:
        /*0004*/ 	.word	0x00000082


	//----- nvinfo : EIATTR_KPARAM_INFO
	.align		4
.L_133:
        /*0008*/ 	.byte	0x04, 0x17
        /*000a*/ 	.short	(.L_135 - .L_134)
.L_134:
        /*000c*/ 	.word	0x00000000
        /*0010*/ 	.short	0x0001
        /*0012*/ 	.short	0x0008
        /*0014*/ 	.byte	0x00, 0xf0, 0x11, 0x00


	//----- nvinfo : EIATTR_KPARAM_INFO
	.align		4
.L_135:
        /*0018*/ 	.byte	0x04, 0x17
        /*001a*/ 	.short	(.L_137 - .L_136)
.L_136:
        /*001c*/ 	.word	0x00000000
        /*0020*/ 	.short	0x0000
        /*0022*/ 	.short	0x0000
        /*0024*/ 	.byte	0x00, 0xf5, 0x21, 0x00


	//----- nvinfo : EIATTR_SPARSE_MMA_MASK
	.align		4
.L_137:
        /*0028*/ 	.byte	0x03, 0x50
        /*002a*/ 	.short	0x0000


	//----- nvinfo : EIATTR_MAXREG_COUNT
	.align		4
        /*002c*/ 	.byte	0x03, 0x1b
        /*002e*/ 	.short	0x00ff


	//----- nvinfo : EIATTR_MERCURY_ISA_VERSION
	.align		4
        /*0030*/ 	.byte	0x03, 0x5f
        /*0032*/ 	.short	0x0101


	//----- nvinfo : EIATTR_VRC_CTA_INIT_COUNT
	.align		4
        /*0034*/ 	.byte	0x02, 0x4a
	.zero		1
	.zero		1


	//----- nvinfo : EIATTR_EXIT_INSTR_OFFSETS
	.align		4
        /*0038*/ 	.byte	0x04, 0x1c
        /*003a*/ 	.short	(.L_139 - .L_138)


	//   ....[0]....
.L_138:
        /*003c*/ 	.word	0x00000070


	//   ....[1]....
        /*0040*/ 	.word	0x000002d0


	//----- nvinfo : EIATTR_CRS_STACK_SIZE
	.align		4
.L_139:
        /*0044*/ 	.byte	0x04, 0x1e
        /*0046*/ 	.short	(.L_141 - .L_140)
.L_140:
        /*0048*/ 	.word	0x00000000


	//----- nvinfo : EIATTR_CBANK_PARAM_SIZE
	.align		4
.L_141:
        /*004c*/ 	.byte	0x03, 0x19
        /*004e*/ 	.short	0x000c


	//----- nvinfo : EIATTR_PARAM_CBANK
	.align		4
        /*0050*/ 	.byte	0x04, 0x0a
        /*0052*/ 	.short	(.L_143 - .L_142)
	.align		4
.L_142:
        /*0054*/ 	.word	index@(.nv.constant0.tanh_kernel)
        /*0058*/ 	.short	0x0380
        /*005a*/ 	.short	0x000c


	//----- nvinfo : EIATTR_SW_WAR
	.align		4
.L_143:
        /*005c*/ 	.byte	0x04, 0x36
        /*005e*/ 	.short	(.L_145 - .L_144)
.L_144:
        /*0060*/ 	.word	0x00000008
.L_145:


//--------------------- .nv.info.sigmoid_kernel   --------------------------
	.section	.nv.info.sigmoid_kernel,"",@"SHT_CUDA_INFO"
	.sectionflags	@""
	.align	4


	//----- nvinfo : EIATTR_CUDA_API_VERSION
	.align		4
        /*0000*/ 	.byte	0x04, 0x37
        /*0002*/ 	.short	(.L_147 - .L_146)
.L_146:
        /*0004*/ 	.word	0x00000082


	//----- nvinfo : EIATTR_KPARAM_INFO
	.align		4
.L_147:
        /*0008*/ 	.byte	0x04, 0x17
        /*000a*/ 	.short	(.L_149 - .L_148)
.L_148:
        /*000c*/ 	.word	0x00000000
        /*0010*/ 	.short	0x0001
        /*0012*/ 	.short	0x0008
        /*0014*/ 	.byte	0x00, 0xf0, 0x11, 0x00


	//----- nvinfo : EIATTR_KPARAM_INFO
	.align		4
.L_149:
        /*0018*/ 	.byte	0x04, 0x17
        /*001a*/ 	.short	(.L_151 - .L_150)
.L_150:
        /*001c*/ 	.word	0x00000000
        /*0020*/ 	.short	0x0000
        /*0022*/ 	.short	0x0000
        /*0024*/ 	.byte	0x00, 0xf5, 0x21, 0x00


	//----- nvinfo : EIATTR_SPARSE_MMA_MASK
	.align		4
.L_151:
        /*0028*/ 	.byte	0x03, 0x50
        /*002a*/ 	.short	0x0000


	//----- nvinfo : EIATTR_MAXREG_COUNT
	.align		4
        /*002c*/ 	.byte	0x03, 0x1b
        /*002e*/ 	.short	0x00ff


	//----- nvinfo : EIATTR_MERCURY_ISA_VERSION
	.align		4
        /*0030*/ 	.byte	0x03, 0x5f
        /*0032*/ 	.short	0x0101


	//----- nvinfo : EIATTR_VRC_CTA_INIT_COUNT
	.align		4
        /*0034*/ 	.byte	0x02, 0x4a
	.zero		1
	.zero		1


	//----- nvinfo : EIATTR_EXIT_INSTR_OFFSETS
	.align		4
        /*0038*/ 	.byte	0x04, 0x1c
        /*003a*/ 	.short	(.L_153 - .L_152)


	//   ....[0]....
.L_152:
        /*003c*/ 	.word	0x00000070


	//   ....[1]....
        /*0040*/ 	.word	0x00000240


	//----- nvinfo : EIATTR_CRS_STACK_SIZE
	.align		4
.L_153:
        /*0044*/ 	.byte	0x04, 0x1e
        /*0046*/ 	.short	(.L_155 - .L_154)
.L_154:
        /*0048*/ 	.word	0x00000000


	//----- nvinfo : EIATTR_CBANK_PARAM_SIZE
	.align		4
.L_155:
        /*004c*/ 	.byte	0x03, 0x19
        /*004e*/ 	.short	0x000c


	//----- nvinfo : EIATTR_PARAM_CBANK
	.align		4
        /*0050*/ 	.byte	0x04, 0x0a
        /*0052*/ 	.short	(.L_157 - .L_156)
	.align		4
.L_156:
        /*0054*/ 	.word	index@(.nv.constant0.sigmoid_kernel)
        /*0058*/ 	.short	0x0380
        /*005a*/ 	.short	0x000c


	//----- nvinfo : EIATTR_SW_WAR
	.align		4
.L_157:
        /*005c*/ 	.byte	0x04, 0x36
        /*005e*/ 	.short	(.L_159 - .L_158)
.L_158:
        /*0060*/ 	.word	0x00000008
.L_159:


//--------------------- .nv.info.elementwise_leakyrelu --------------------------
	.section	.nv.info.elementwise_leakyrelu,"",@"SHT_CUDA_INFO"
	.sectionflags	@""
	.align	4


	//----- nvinfo : EIATTR_CUDA_API_VERSION
	.align		4
        /*0000*/ 	.byte	0x04, 0x37
        /*0002*/ 	.short	(.L_161 - .L_160)
.L_160:
        /*0004*/ 	.word	0x00000082


	//----- nvinfo : EIATTR_KPARAM_INFO
	.align		4
.L_161:
        /*0008*/ 	.byte	0x04, 0x17
        /*000a*/ 	.short	(.L_163 - .L_162)
.L_162:
        /*000c*/ 	.word	0x00000000
        /*0010*/ 	.short	0x0003
        /*0012*/ 	.short	0x0014
        /*0014*/ 	.byte	0x00, 0xf0, 0x11, 0x00


	//----- nvinfo : EIATTR_KPARAM_INFO
	.align		4
.L_163:
        /*0018*/ 	.byte	0x04, 0x17
        /*001a*/ 	.short	(.L_165 - .L_164)
.L_164:
        /*001c*/ 	.word	0x00000000
        /*0020*/ 	.short	0x0002
        /*0022*/ 	.short	0x0010
        /*0024*/ 	.byte	0x00, 0xf0, 0x11, 0x00


	//----- nvinfo : EIATTR_KPARAM_INFO
	.align		4
.L_165:
        /*0028*/ 	.byte	0x04, 0x17
        /*002a*/ 	.short	(.L_167 - .L_166)
.L_166:
        /*002c*/ 	.word	0x00000000
        /*0030*/ 	.short	0x0001
        /*0032*/ 	.short	0x0008
        /*0034*/ 	.byte	0x00, 0xf5, 0x21, 0x00


	//----- nvinfo : EIATTR_KPARAM_INFO
	.align		4
.L_167:
        /*0038*/ 	.byte	0x04, 0x17
        /*003a*/ 	.short	(.L_169 - .L_168)
.L_168:
        /*003c*/ 	.word	0x00000000
        /*0040*/ 	.short	0x0000
        /*0042*/ 	.short	0x0000
        /*0044*/ 	.byte	0x00, 0xf5, 0x21, 0x00


	//----- nvinfo : EIATTR_SPARSE_MMA_MASK
	.align		4
.L_169:
        /*0048*/ 	.byte	0x03, 0x50
        /*004a*/ 	.short	0x0000


	//----- nvinfo : EIATTR_MAXREG_COUNT
	.align		4
        /*004c*/ 	.byte	0x03, 0x1b
        /*004e*/ 	.short	0x00ff


	//----- nvinfo : EIATTR_MERCURY_ISA_VERSION
	.align		4
        /*0050*/ 	.byte	0x03, 0x5f
        /*0052*/ 	.short	0x0101


	//----- nvinfo : EIATTR_VRC_CTA_INIT_COUNT
	.align		4
        /*0054*/ 	.byte	0x02, 0x4a
	.zero		1
	.zero		1


	//----- nvinfo : EIATTR_EXIT_INSTR_OFFSETS
	.align		4
        /*0058*/ 	.byte	0x04, 0x1c
        /*005a*/ 	.short	(.L_171 - .L_170)


	//   ....[0]....
.L_170:
        /*005c*/ 	.word	0x00000070


	//   ....[1]....
        /*0060*/ 	.word	0x00000120


	//----- nvinfo : EIATTR_CBANK_PARAM_SIZE
	.align		4
.L_171:
        /*0064*/ 	.byte	0x03, 0x19
        /*0066*/ 	.short	0x0018


	//----- nvinfo : EIATTR_PARAM_CBANK
	.align		4
        /*0068*/ 	.byte	0x04, 0x0a
        /*006a*/ 	.short	(.L_173 - .L_172)
	.align		4
.L_172:
        /*006c*/ 	.word	index@(.nv.constant0.elementwise_leakyrelu)
        /*0070*/ 	.short	0x0380
        /*0072*/ 	.short	0x0018


	//----- nvinfo : EIATTR_SW_WAR
	.align		4
.L_173:
        /*0074*/ 	.byte	0x04, 0x36
        /*0076*/ 	.short	(.L_175 - .L_174)
.L_174:
        /*0078*/ 	.word	0x00000008
.L_175:


//--------------------- .nv.info.elementwise_min  --------------------------
	.section	.nv.info.elementwise_min,"",@"SHT_CUDA_INFO"
	.sectionflags	@""
	.align	4


	//----- nvinfo : EIATTR_CUDA_API_VERSION
	.align		4
        /*0000*/ 	.byte	0x04, 0x37
        /*0002*/ 	.short	(.L_177 - .L_176)
.L_176:
        /*0004*/ 	.word	0x00000082


	//----- nvinfo : EIATTR_KPARAM_INFO
	.align		4
.L_177:
        /*0008*/ 	.byte	0x04, 0x17
        /*000a*/ 	.short	(.L_179 - .L_178)
.L_178:
        /*000c*/ 	.word	0x00000000
        /*0010*/ 	.short	0x0003
        /*0012*/ 	.short	0x0018
        /*0014*/ 	.byte	0x00, 0xf0, 0x11, 0x00


	//----- nvinfo : EIATTR_KPARAM_INFO
	.align		4
.L_179:
        /*0018*/ 	.byte	0x04, 0x17
        /*001a*/ 	.short	(.L_181 - .L_180)
.L_180:
        /*001c*/ 	.word	0x00000000
        /*0020*/ 	.short	0x0002
        /*0022*/ 	.short	0x0010
        /*0024*/ 	.byte	0x00, 0xf5, 0x21, 0x00


	//----- nvinfo : EIATTR_KPARAM_INFO
	.align		4
.L_181:
        /*0028*/ 	.byte	0x04, 0x17
        /*002a*/ 	.short	(.L_183 - .L_182)
.L_182:
        /*002c*/ 	.word	0x00000000
        /*0030*/ 	.short	0x0001
        /*0032*/ 	.short	0x0008
        /*0034*/ 	.byte	0x00, 0xf5, 0x21, 0x00


	//----- nvinfo : EIATTR_KPARAM_INFO
	.align		4
.L_183:
        /*0038*/ 	.byte	0x04, 0x17
        /*003a*/ 	.short	(.L_185 - .L_184)
.L_184:
        /*003c*/ 	.word	0x00000000
        /*0040*/ 	.short	0x0000
        /*0042*/ 	.short	0x0000
        /*0044*/ 	.byte	0x00, 0xf5, 0x21, 0x00


	//----- nvinfo : EIATTR_SPARSE_MMA_MASK
	.align		4
.L_185:
        /*0048*/ 	.byte	0x03, 0x50
        /*004a*/ 	.short	0x0000


	//----- nvinfo : EIATTR_MAXREG_COUNT
	.align		4
        /*004c*/ 	.byte	0x03, 0x1b
        /*004e*/ 	.short	0x00ff


	//----- nvinfo : EIATTR_MERCURY_ISA_VERSION
	.align		4
        /*0050*/ 	.byte	0x03, 0x5f
        /*0052*/ 	.short	0x0101


	//----- nvinfo : EIATTR_VRC_CTA_INIT_COUNT
	.align		4
        /*0054*/ 	.byte	0x02, 0x4a
	.zero		1
	.zero		1


	//----- nvinfo : EIATTR_EXIT_INSTR_OFFSETS
	.align		4
        /*0058*/ 	.byte	0x04, 0x1c
        /*005a*/ 	.short	(.L_187 - .L_186)


	//   ....[0]....
.L_186:
        /*005c*/ 	.word	0x00000070


	//   ....[1]....
        /*0060*/ 	.word	0x00000130


	//----- nvinfo : EIATTR_CBANK_PARAM_SIZE
	.align		4
.L_187:
        /*0064*/ 	.byte	0x03, 0x19
        /*0066*/ 	.short	0x001c


	//----- nvinfo : EIATTR_PARAM_CBANK
	.align		4
        /*0068*/ 	.byte	0x04, 0x0a
        /*006a*/ 	.short	(.L_189 - .L_188)
	.align		4
.L_188:
        /*006c*/ 	.word	index@(.nv.constant0.elementwise_min)
        /*0070*/ 	.short	0x0380
        /*0072*/ 	.short	0x001c


	//----- nvinfo : EIATTR_SW_WAR
	.align		4
.L_189:
        /*0074*/ 	.byte	0x04, 0x36
        /*0076*/ 	.short	(.L_191 - .L_190)
.L_190:
        /*0078*/ 	.word	0x00000008
.L_191:


//--------------------- .nv.info.elementwise_max  --------------------------
	.section	.nv.info.elementwise_max,"",@"SHT_CUDA_INFO"
	.sectionflags	@""
	.align	4


	//----- nvinfo : EIATTR_CUDA_API_VERSION
	.align		4
        /*0000*/ 	.byte	0x04, 0x37
        /*0002*/ 	.short	(.L_193 - .L_192)
.L_192:
        /*0004*/ 	.word	0x00000082


	//----- nvinfo : EIATTR_KPARAM_INFO
	.align		4
.L_193:
        /*0008*/ 	.byte	0x04, 0x17
        /*000a*/ 	.short	(.L_195 - .L_194)
.L_194:
        /*000c*/ 	.word	0x00000000
        /*0010*/ 	.short	0x0003
        /*0012*/ 	.short	0x0018
        /*0014*/ 	.byte	0x00, 0xf0, 0x11, 0x00


	//----- nvinfo : EIATTR_KPARAM_INFO
	.align		4
.L_195:
        /*0018*/ 	.byte	0x04, 0x17
        /*001a*/ 	.short	(.L_197 - .L_196)
.L_196:
        /*001c*/ 	.word	0x00000000
        /*0020*/ 	.short	0x0002
        /*0022*/ 	.short	0x0010
        /*0024*/ 	.byte	0x00, 0xf5, 0x21, 0x00


	//----- nvinfo : EIATTR_KPARAM_INFO
	.align		4
.L_197:
        /*0028*/ 	.byte	0x04, 0x17
        /*002a*/ 	.short	(.L_199 - .L_198)
.L_198:
        /*002c*/ 	.word	0x00000000
        /*0030*/ 	.short	0x0001
        /*0032*/ 	.short	0x0008
        /*0034*/ 	.byte	0x00, 0xf5, 0x21, 0x00


	//----- nvinfo : EIATTR_KPARAM_INFO
	.align		4
.L_199:
        /*0038*/ 	.byte	0x04, 0x17
        /*003a*/ 	.short	(.L_201 - .L_200)
.L_200:
        /*003c*/ 	.word	0x00000000
        /*0040*/ 	.short	0x0000
        /*0042*/ 	.short	0x0000
        /*0044*/ 	.byte	0x00, 0xf5, 0x21, 0x00


	//----- nvinfo : EIATTR_SPARSE_MMA_MASK
	.align		4
.L_201:
        /*0048*/ 	.byte	0x03, 0x50
        /*004a*/ 	.short	0x0000


	//----- nvinfo : EIATTR_MAXREG_COUNT
	.align		4
        /*004c*/ 	.byte	0x03, 0x1b
        /*004e*/ 	.short	0x00ff


	//----- nvinfo : EIATTR_MERCURY_ISA_VERSION
	.align		4
        /*0050*/ 	.byte	0x03, 0x5f
        /*0052*/ 	.short	0x0101


	//----- nvinfo : EIATTR_VRC_CTA_INIT_COUNT
	.align		4
        /*0054*/ 	.byte	0x02, 0x4a
	.zero		1
	.zero		1


	//----- nvinfo : EIATTR_EXIT_INSTR_OFFSETS
	.align		4
        /*0058*/ 	.byte	0x04, 0x1c
        /*005a*/ 	.short	(.L_203 - .L_202)


	//   ....[0]....
.L_202:
        /*005c*/ 	.word	0x00000070


	//   ....[1]....
        /*0060*/ 	.word	0x00000130


	//----- nvinfo : EIATTR_CBANK_PARAM_SIZE
	.align		4
.L_203:
        /*0064*/ 	.byte	0x03, 0x19
        /*0066*/ 	.short	0x001c


	//----- nvinfo : EIATTR_PARAM_CBANK
	.align		4
        /*0068*/ 	.byte	0x04, 0x0a
        /*006a*/ 	.short	(.L_205 - .L_204)
	.align		4
.L_204:
        /*006c*/ 	.word	index@(.nv.constant0.elementwise_max)
        /*0070*/ 	.short	0x0380
        /*0072*/ 	.short	0x001c


	//----- nvinfo : EIATTR_SW_WAR
	.align		4
.L_205:
        /*0074*/ 	.byte	0x04, 0x36
        /*0076*/ 	.short	(.L_207 - .L_206)
.L_206:
        /*0078*/ 	.word	0x00000008
.L_207:


//--------------------- .nv.info.elementwise_pow  --------------------------
	.section	.nv.info.elementwise_pow,"",@"SHT_CUDA_INFO"
	.sectionflags	@""
	.align	4


	//----- nvinfo : EIATTR_CUDA_API_VERSION
	.align		4
        /*0000*/ 	.byte	0x04, 0x37
        /*0002*/ 	.short	(.L_209 - .L_208)
.L_208:
        /*0004*/ 	.word	0x00000082


	//----- nvinfo : EIATTR_KPARAM_INFO
	.align		4
.L_209:
        /*0008*/ 	.byte	0x04, 0x17
        /*000a*/ 	.short	(.L_211 - .L_210)
.L_210:
        /*000c*/ 	.word	0x00000000
        /*0010*/ 	.short	0x0003
        /*0012*/ 	.short	0x0018
        /*0014*/ 	.byte	0x00, 0xf0, 0x11, 0x00


	//----- nvinfo : EIATTR_KPARAM_INFO
	.align		4
.L_211:
        /*0018*/ 	.byte	0x04, 0x17
        /*001a*/ 	.short	(.L_213 - .L_212)
.L_212:
        /*001c*/ 	.word	0x00000000
        /*0020*/ 	.short	0x0002
        /*0022*/ 	.short	0x0010
        /*0024*/ 	.byte	0x00, 0xf5, 0x21, 0x00


	//----- nvinfo : EIATTR_KPARAM_INFO
	.align		4
.L_213:
        /*0028*/ 	.byte	0x04, 0x17
        /*002a*/ 	.short	(.L_215 - .L_214)
.L_214:
        /*002c*/ 	.word	0x00000000
        /*0030*/ 	.short	0x0001
        /*0032*/ 	.short	0x0008
        /*0034*/ 	.byte	0x00, 0xf5, 0x21, 0x00


	//----- nvinfo : EIATTR_KPARAM_INFO
	.align		4
.L_215:
        /*0038*/ 	.byte	0x04, 0x17
        /*003a*/ 	.short	(.L_217 - .L_216)
.L_216:
        /*003c*/ 	.word	0x00000000
        /*0040*/ 	.short	0x0000
        /*0042*/ 	.short	0x0000
        /*0044*/ 	.byte	0x00, 0xf5, 0x21, 0x00


	//----- nvinfo : EIATTR_SPARSE_MMA_MASK
	.align		4
.L_217:
        /*0048*/ 	.byte	0x03, 0x50
        /*004a*/ 	.short	0x0000


	//----- nvinfo : EIATTR_MAXREG_COUNT
	.align		4
        /*004c*/ 	.byte	0x03, 0x1b
        /*004e*/ 	.short	0x00ff


	//----- nvinfo : EIATTR_MERCURY_ISA_VERSION
	.align		4
        /*0050*/ 	.byte	0x03, 0x5f
        /*0052*/ 	.short	0x0101


	//----- nvinfo : EIATTR_VRC_CTA_INIT_COUNT
	.align		4
        /*0054*/ 	.byte	0x02, 0x4a
	.zero		1
	.zero		1


	//----- nvinfo : EIATTR_EXIT_INSTR_OFFSETS
	.align		4
        /*0058*/ 	.byte	0x04, 0x1c
        /*005a*/ 	.short	(.L_219 - .L_218)


	//   ....[0]....
.L_218:
        /*005c*/ 	.word	0x00000070


	//   ....[1]....
        /*0060*/ 	.word	0x000006d0


	//----- nvinfo : EIATTR_CRS_STACK_SIZE
	.align		4
.L_219:
        /*0064*/ 	.byte	0x04, 0x1e
        /*0066*/ 	.short	(.L_221 - .L_220)
.L_220:
        /*0068*/ 	.word	0x00000000


	//----- nvinfo : EIATTR_CBANK_PARAM_SIZE
	.align		4
.L_221:
        /*006c*/ 	.byte	0x03, 0x19
        /*006e*/ 	.short	0x001c


	//----- nvinfo : EIATTR_PARAM_CBANK
	.align		4
        /*0070*/ 	.byte	0x04, 0x0a
        /*0072*/ 	.short	(.L_223 - .L_222)
	.align		4
.L_222:
        /*0074*/ 	.word	index@(.nv.constant0.elementwise_pow)
        /*0078*/ 	.short	0x0380
        /*007a*/ 	.short	0x001c


	//----- nvinfo : EIATTR_SW_WAR
	.align		4
.L_223:
        /*007c*/ 	.byte	0x04, 0x36
        /*007e*/ 	.short	(.L_225 - .L_224)
.L_224:
        /*0080*/ 	.word	0x00000008
.L_225:


//--------------------- .nv.info.elementwise_div  --------------------------
	.section	.nv.info.elementwise_div,"",@"SHT_CUDA_INFO"
	.sectionflags	@""
	.align	4


	//----- nvinfo : EIATTR_CUDA_API_VERSION
	.align		4
        /*0000*/ 	.byte	0x04, 0x37
        /*0002*/ 	.short	(.L_227 - .L_226)
.L_226:
        /*0004*/ 	.word	0x00000082


	//----- nvinfo : EIATTR_KPARAM_INFO
	.align		4
.L_227:
        /*0008*/ 	.byte	0x04, 0x17
        /*000a*/ 	.short	(.L_229 - .L_228)
.L_228:
        /*000c*/ 	.word	0x00000000
        /*0010*/ 	.short	0x0004
        /*0012*/ 	.short	0x001c
        /*0014*/ 	.byte	0x00, 0xf0, 0x11, 0x00


	//----- nvinfo : EIATTR_KPARAM_INFO
	.align		4
.L_229:
        /*0018*/ 	.byte	0x04, 0x17
        /*001a*/ 	.short	(.L_231 - .L_230)
.L_230:
        /*001c*/ 	.word	0x00000000
        /*0020*/ 	.short	0x0003
        /*0022*/ 	.short	0x0018
        /*0024*/ 	.byte	0x00, 0xf0, 0x11, 0x00


	//----- nvinfo : EIATTR_KPARAM_INFO
	.align		4
.L_231:
        /*0028*/ 	.byte	0x04, 0x17
        /*002a*/ 	.short	(.L_233 - .L_232)
.L_232:
        /*002c*/ 	.word	0x00000000
        /*0030*/ 	.short	0x0002
        /*0032*/ 	.short	0x0010
        /*0034*/ 	.byte	0x00, 0xf5, 0x21, 0x00


	//----- nvinfo : EIATTR_KPARAM_INFO
	.align		4
.L_233:
        /*0038*/ 	.byte	0x04, 0x17
        /*003a*/ 	.short	(.L_235 - .L_234)
.L_234:
        /*003c*/ 	.word	0x00000000
        /*0040*/ 	.short	0x0001
        /*0042*/ 	.short	0x0008
        /*0044*/ 	.byte	0x00, 0xf5, 0x21, 0x00


	//----- nvinfo : EIATTR_KPARAM_INFO
	.align		4
.L_235:
        /*0048*/ 	.byte	0x04, 0x17
        /*004a*/ 	.short	(.L_237 - .L_236)
.L_236:
        /*004c*/ 	.word	0x00000000
        /*0050*/ 	.short	0x0000
        /*0052*/ 	.short	0x0000
        /*0054*/ 	.byte	0x00, 0xf5, 0x21, 0x00


	//----- nvinfo : EIATTR_SPARSE_MMA_MASK
	.align		4
.L_237:
        /*0058*/ 	.byte	0x03, 0x50
        /*005a*/ 	.short	0x0000


	//----- nvinfo : EIATTR_MAXREG_COUNT
	.align		4
        /*005c*/ 	.byte	0x03, 0x1b
        /*005e*/ 	.short	0x00ff


	//----- nvinfo : EIATTR_MERCURY_ISA_VERSION
	.align		4
        /*0060*/ 	.byte	0x03, 0x5f
        /*0062*/ 	.short	0x0101


	//----- nvinfo : EIATTR_VRC_CTA_INIT_COUNT
	.align		4
        /*0064*/ 	.byte	0x02, 0x4a
	.zero		1
	.zero		1


	//----- nvinfo : EIATTR_EXIT_INSTR_OFFSETS
	.align		4
        /*0068*/ 	.byte	0x04, 0x1c
        /*006a*/ 	.short	(.L_239 - .L_238)


	//   ....[0]....
.L_238:
        /*006c*/ 	.word	0x00000070


	//   ....[1]....
        /*0070*/ 	.word	0x00000230


	//----- nvinfo : EIATTR_CRS_STACK_SIZE
	.align		4
.L_239:
        /*0074*/ 	.byte	0x04, 0x1e
        /*0076*/ 	.short	(.L_241 - .L_240)
.L_240:
        /*0078*/ 	.word	0x00000000


	//----- nvinfo : EIATTR_CBANK_PARAM_SIZE
	.align		4
.L_241:
        /*007c*/ 	.byte	0x03, 0x19
        /*007e*/ 	.short	0x0020


	//----- nvinfo : EIATTR_PARAM_CBANK
	.align		4
        /*0080*/ 	.byte	0x04, 0x0a
        /*0082*/ 	.short	(.L_243 - .L_242)
	.align		4
.L_242:
        /*0084*/ 	.word	index@(.nv.constant0.elementwise_div)
        /*0088*/ 	.short	0x0380
        /*008a*/ 	.short	0x0020


	//----- nvinfo : EIATTR_SW_WAR
	.align		4
.L_243:
        /*008c*/ 	.byte	0x04, 0x36
        /*008e*/ 	.short	(.L_245 - .L_244)
.L_244:
        /*0090*/ 	.word	0x00000008
.L_245:


//--------------------- .nv.info.elementwise_mul  --------------------------
	.section	.nv.info.elementwise_mul,"",@"SHT_CUDA_INFO"
	.sectionflags	@""
	.align	4


	//----- nvinfo : EIATTR_CUDA_API_VERSION
	.align		4
        /*0000*/ 	.byte	0x04, 0x37
        /*0002*/ 	.short	(.L_247 - .L_246)
.L_246:
        /*0004*/ 	.word	0x00000082


	//----- nvinfo : EIATTR_KPARAM_INFO
	.align		4
.L_247:
        /*0008*/ 	.byte	0x04, 0x17
        /*000a*/ 	.short	(.L_249 - .L_248)
.L_248:
        /*000c*/ 	.word	0x00000000
        /*0010*/ 	.short	0x0003
        /*0012*/ 	.short	0x0018
        /*0014*/ 	.byte	0x00, 0xf0, 0x11, 0x00


	//----- nvinfo : EIATTR_KPARAM_INFO
	.align		4
.L_249:
        /*0018*/ 	.byte	0x04, 0x17
        /*001a*/ 	.short	(.L_251 - .L_250)
.L_250:
        /*001c*/ 	.word	0x00000000
        /*0020*/ 	.short	0x0002
        /*0022*/ 	.short	0x0010
        /*0024*/ 	.byte	0x00, 0xf5, 0x21, 0x00


	//----- nvinfo : EIATTR_KPARAM_INFO
	.align		4
.L_251:
        /*0028*/ 	.byte	0x04, 0x17
        /*002a*/ 	.short	(.L_253 - .L_252)
.L_252:
        /*002c*/ 	.word	0x00000000
        /*0030*/ 	.short	0x0001
        /*0032*/ 	.short	0x0008
        /*0034*/ 	.byte	0x00, 0xf5, 0x21, 0x00


	//----- nvinfo : EIATTR_KPARAM_INFO
	.align		4
.L_253:
        /*0038*/ 	.byte	0x04, 0x17
        /*003a*/ 	.short	(.L_255 - .L_254)
.L_254:
        /*003c*/ 	.word	0x00000000
        /*0040*/ 	.short	0x0000
        /*0042*/ 	.short	0x0000
        /*0044*/ 	.byte	0x00, 0xf5, 0x21, 0x00


	//----- nvinfo : EIATTR_SPARSE_MMA_MASK
	.align		4
.L_255:
        /*0048*/ 	.byte	0x03, 0x50
        /*004a*/ 	.short	0x0000


	//----- nvinfo : EIATTR_MAXREG_COUNT
	.align		4
        /*004c*/ 	.byte	0x03, 0x1b
        /*004e*/ 	.short	0x00ff


	//----- nvinfo : EIATTR_MERCURY_ISA_VERSION
	.align		4
        /*0050*/ 	.byte	0x03, 0x5f
        /*0052*/ 	.short	0x0101


	//----- nvinfo : EIATTR_VRC_CTA_INIT_COUNT
	.align		4
        /*0054*/ 	.byte	0x02, 0x4a
	.zero		1
	.zero		1


	//----- nvinfo : EIATTR_EXIT_INSTR_OFFSETS
	.align		4
        /*0058*/ 	.byte	0x04, 0x1c
        /*005a*/ 	.short	(.L_257 - .L_256)


	//   ....[0]....
.L_256:
        /*005c*/ 	.word	0x00000070


	//   ....[1]....
        /*0060*/ 	.word	0x00000130


	//----- nvinfo : EIATTR_CBANK_PARAM_SIZE
	.align		4
.L_257:
        /*0064*/ 	.byte	0x03, 0x19
        /*0066*/ 	.short	0x001c


	//----- nvinfo : EIATTR_PARAM_CBANK
	.align		4
        /*0068*/ 	.byte	0x04, 0x0a
        /*006a*/ 	.short	(.L_259 - .L_258)
	.align		4
.L_258:
        /*006c*/ 	.word	index@(.nv.constant0.elementwise_mul)
        /*0070*/ 	.short	0x0380
        /*0072*/ 	.short	0x001c


	//----- nvinfo : EIATTR_SW_WAR
	.align		4
.L_259:
        /*0074*/ 	.byte	0x04, 0x36
        /*0076*/ 	.short	(.L_261 - .L_260)
.L_260:
        /*0078*/ 	.word	0x00000008
.L_261:


//--------------------- .nv.info.elementwise_sub  --------------------------
	.section	.nv.info.elementwise_sub,"",@"SHT_CUDA_INFO"
	.sectionflags	@""
	.align	4


	//----- nvinfo : EIATTR_CUDA_API_VERSION
	.align		4
        /*0000*/ 	.byte	0x04, 0x37
        /*0002*/ 	.short	(.L_263 - .L_262)
.L_262:
        /*0004*/ 	.word	0x00000082


	//----- nvinfo : EIATTR_KPARAM_INFO
	.align		4
.L_263:
        /*0008*/ 	.byte	0x04, 0x17
        /*000a*/ 	.short	(.L_265 - .L_264)
.L_264:
        /*000c*/ 	.word	0x00000000
        /*0010*/ 	.short	0x0003
        /*0012*/ 	.short	0x0018
        /*0014*/ 	.byte	0x00, 0xf0, 0x11, 0x00


	//----- nvinfo : EIATTR_KPARAM_INFO
	.align		4
.L_265:
        /*0018*/ 	.byte	0x04, 0x17
        /*001a*/ 	.short	(.L_267 - .L_266)
.L_266:
        /*001c*/ 	.word	0x00000000
        /*0020*/ 	.short	0x0002
        /*0022*/ 	.short	0x0010
        /*0024*/ 	.byte	0x00, 0xf5, 0x21, 0x00


	//----- nvinfo : EIATTR_KPARAM_INFO
	.align		4
.L_267:
        /*0028*/ 	.byte	0x04, 0x17
        /*002a*/ 	.short	(.L_269 - .L_268)
.L_268:
        /*002c*/ 	.word	0x00000000
        /*0030*/ 	.short	0x0001
        /*0032*/ 	.short	0x0008
        /*0034*/ 	.byte	0x00, 0xf5, 0x21, 0x00


	//----- nvinfo : EIATTR_KPARAM_INFO
	.align		4
.L_269:
        /*0038*/ 	.byte	0x04, 0x17
        /*003a*/ 	.short	(.L_271 - .L_270)
.L_270:
        /*003c*/ 	.word	0x00000000
        /*0040*/ 	.short	0x0000
        /*0042*/ 	.short	0x0000
        /*0044*/ 	.byte	0x00, 0xf5, 0x21, 0x00


	//----- nvinfo : EIATTR_SPARSE_MMA_MASK
	.align		4
.L_271:
        /*0048*/ 	.byte	0x03, 0x50
        /*004a*/ 	.short	0x0000


	//----- nvinfo : EIATTR_MAXREG_COUNT
	.align		4
        /*004c*/ 	.byte	0x03, 0x1b
        /*004e*/ 	.short	0x00ff


	//----- nvinfo : EIATTR_MERCURY_ISA_VERSION
	.align		4
        /*0050*/ 	.byte	0x03, 0x5f
        /*0052*/ 	.short	0x0101


	//----- nvinfo : EIATTR_VRC_CTA_INIT_COUNT
	.align		4
        /*0054*/ 	.byte	0x02, 0x4a
	.zero		1
	.zero		1


	//----- nvinfo : EIATTR_EXIT_INSTR_OFFSETS
	.align		4
        /*0058*/ 	.byte	0x04, 0x1c
        /*005a*/ 	.short	(.L_273 - .L_272)


	//   ....[0]....
.L_272:
        /*005c*/ 	.word	0x00000070


	//   ....[1]....
        /*0060*/ 	.word	0x00000130


	//----- nvinfo : EIATTR_CBANK_PARAM_SIZE
	.align		4
.L_273:
        /*0064*/ 	.byte	0x03, 0x19
        /*0066*/ 	.short	0x001c


	//----- nvinfo : EIATTR_PARAM_CBANK
	.align		4
        /*0068*/ 	.byte	0x04, 0x0a
        /*006a*/ 	.short	(.L_275 - .L_274)
	.align		4
.L_274:
        /*006c*/ 	.word	index@(.nv.constant0.elementwise_sub)
        /*0070*/ 	.short	0x0380
        /*0072*/ 	.short	0x001c


	//----- nvinfo : EIATTR_SW_WAR
	.align		4
.L_275:
        /*0074*/ 	.byte	0x04, 0x36
        /*0076*/ 	.short	(.L_277 - .L_276)
.L_276:
        /*0078*/ 	.word	0x00000008
.L_277:


//--------------------- .nv.info.elementwise_add  --------------------------
	.section	.nv.info.elementwise_add,"",@"SHT_CUDA_INFO"
	.sectionflags	@""
	.align	4


	//----- nvinfo : EIATTR_CUDA_API_VERSION
	.align		4
        /*0000*/ 	.byte	0x04, 0x37
        /*0002*/ 	.short	(.L_279 - .L_278)
.L_278:
        /*0004*/ 	.word	0x00000082


	//----- nvinfo : EIATTR_KPARAM_INFO
	.align		4
.L_279:
        /*0008*/ 	.byte	0x04, 0x17
        /*000a*/ 	.short	(.L_281 - .L_280)
.L_280:
        /*000c*/ 	.word	0x00000000
        /*0010*/ 	.short	0x0003
        /*0012*/ 	.short	0x0018
        /*0014*/ 	.byte	0x00, 0xf0, 0x11, 0x00


	//----- nvinfo : EIATTR_KPARAM_INFO
	.align		4
.L_281:
        /*0018*/ 	.byte	0x04, 0x17
        /*001a*/ 	.short	(.L_283 - .L_282)
.L_282:
        /*001c*/ 	.word	0x00000000
        /*0020*/ 	.short	0x0002
        /*0022*/ 	.short	0x0010
        /*0024*/ 	.byte	0x00, 0xf5, 0x21, 0x00


	//----- nvinfo : EIATTR_KPARAM_INFO
	.align		4
.L_283:
        /*0028*/ 	.byte	0x04, 0x17
        /*002a*/ 	.short	(.L_285 - .L_284)
.L_284:
        /*002c*/ 	.word	0x00000000
        /*0030*/ 	.short	0x0001
        /*0032*/ 	.short	0x0008
        /*0034*/ 	.byte	0x00, 0xf5, 0x21, 0x00


	//----- nvinfo : EIATTR_KPARAM_INFO
	.align		4
.L_285:
        /*0038*/ 	.byte	0x04, 0x17
        /*003a*/ 	.short	(.L_287 - .L_286)
.L_286:
        /*003c*/ 	.word	0x00000000
        /*0040*/ 	.short	0x0000
        /*0042*/ 	.short	0x0000
        /*0044*/ 	.byte	0x00, 0xf5, 0x21, 0x00


	//----- nvinfo : EIATTR_SPARSE_MMA_MASK
	.align		4
.L_287:
        /*0048*/ 	.byte	0x03, 0x50
        /*004a*/ 	.short	0x0000


	//----- nvinfo : EIATTR_MAXREG_COUNT
	.align		4
        /*004c*/ 	.byte	0x03, 0x1b
        /*004e*/ 	.short	0x00ff


	//----- nvinfo : EIATTR_MERCURY_ISA_VERSION
	.align		4
        /*0050*/ 	.byte	0x03, 0x5f
        /*0052*/ 	.short	0x0101


	//----- nvinfo : EIATTR_VRC_CTA_INIT_COUNT
	.align		4
        /*0054*/ 	.byte	0x02, 0x4a
	.zero		1
	.zero		1


	//----- nvinfo : EIATTR_EXIT_INSTR_OFFSETS
	.align		4
        /*0058*/ 	.byte	0x04, 0x1c
        /*005a*/ 	.short	(.L_289 - .L_288)


	//   ....[0]....
.L_288:
        /*005c*/ 	.word	0x00000070


	//   ....[1]....
        /*0060*/ 	.word	0x00000130


	//----- nvinfo : EIATTR_CBANK_PARAM_SIZE
	.align		4
.L_289:
        /*0064*/ 	.byte	0x03, 0x19
        /*0066*/ 	.short	0x001c


	//----- nvinfo : EIATTR_PARAM_CBANK
	.align		4
        /*0068*/ 	.byte	0x04, 0x0a
        /*006a*/ 	.short	(.L_291 - .L_290)
	.align		4
.L_290:
        /*006c*/ 	.word	index@(.nv.constant0.elementwise_add)
        /*0070*/ 	.short	0x0380
        /*0072*/ 	.short	0x001c


	//----- nvinfo : EIATTR_SW_WAR
	.align		4
.L_291:
        /*0074*/ 	.byte	0x04, 0x36
        /*0076*/ 	.short	(.L_293 - .L_292)
.L_292:
        /*0078*/ 	.word	0x00000008
.L_293:


//--------------------- .nv.callgraph             --------------------------
	.section	.nv.callgraph,"",@"SHT_CUDA_CALLGRAPH"
	.align	4
	.sectionentsize	8
	.align		4
        /*0000*/ 	.word	0x00000000
	.align		4
        /*0004*/ 	.word	0xffffffff
	.align		4
        /*0008*/ 	.word	0x00000000
	.align		4
        /*000c*/ 	.word	0xfffffffe
	.align		4
        /*0010*/ 	.word	0x00000000
	.align		4
        /*0014*/ 	.word	0xfffffffd
	.align		4
        /*0018*/ 	.word	0x00000000
	.align		4
        /*001c*/ 	.word	0xfffffffc


//--------------------- .text.elementwise_sqrt    --------------------------
	.section	.text.elementwise_sqrt,"ax",@progbits
	.align	128
        .global         elementwise_sqrt
        .type           elementwise_sqrt,@function
        .size           elementwise_sqrt,(.L_x_52 - elementwise_sqrt)
        .other          elementwise_sqrt,@"STO_CUDA_ENTRY STV_DEFAULT"
elementwise_sqrt:
.text.elementwise_sqrt:
[----:B------:R-:W-:Y:S01]  /*0000*/  LDC R1, c[0x0][0x37c] ;  /* 0x0000df00ff017b82 */ /* 0x000fe20000000800 */
[----:B------:R-:W0:Y:S07]  /*0010*/  S2R R0, SR_TID.X ;  /* 0x0000000000007919 */ /* 0x000e2e0000002100 */
[----:B------:R-:W0:Y:S01]  /*0020*/  S2UR UR4, SR_CTAID.X ;  /* 0x00000000000479c3 */ /* 0x000e220000002500 */
[----:B------:R-:W1:Y:S07]  /*0030*/  LDCU UR5, c[0x0][0x390] ;  /* 0x00007200ff0577ac */ /* 0x000e6e0008000800 */
[----:B------:R-:W0:Y:S02]  /*0040*/  LDC R5, c[0x0][0x360] ;  /* 0x0000d800ff057b82 */ /* 0x000e240000000800 */
[----:B0-----:R-:W-:-:S05]  /*0050*/  IMAD R5, R5, UR4, R0 ;  /* 0x0000000405057c24 */ /* 0x001fca000f8e0200 */
[----:B-1----:R-:W-:-:S13]  /*0060*/  ISETP.GE.AND P0, PT, R5, UR5, PT ;  /* 0x0000000505007c0c */ /* 0x002fda000bf06270 */
[----:B------:R-:W-:Y:S05]  /*0070*/  @P0 EXIT ;  /* 0x000000000000094d */ /* 0x000fea0003800000 */
[----:B------:R-:W0:Y:S01]  /*0080*/  LDC.64 R2, c[0x0][0x380] ;  /* 0x0000e000ff027b82 */ /* 0x000e220000000a00 */
[----:B------:R-:W1:Y:S01]  /*0090*/  LDCU.64 UR4, c[0x0][0x358] ;  /* 0x00006b00ff0477ac */ /* 0x000e620008000a00 */
[----:B0-----:R-:W-:-:S06]  /*00a0*/  IMAD.WIDE R2, R5, 0x4, R2 ;  /* 0x0000000405027825 */ /* 0x001fcc00078e0202 */
[----:B-1----:R-:W2:Y:S01]  /*00b0*/  LDG.E R2, desc[UR4][R2.64] ;  /* 0x0000000402027981 */ /* 0x002ea2000c1e1900 */
[----:B------:R-:W-:Y:S01]  /*00c0*/  BSSY.RECONVERGENT B0, `(.L_x_0) ;  /* 0x000000d000007945 */ /* 0x000fe20003800200 */
[----:B--2---:R-:W-:Y:S01]  /*00d0*/  FADD R0, |R2|, -RZ ;  /* 0x800000ff02007221 */ /* 0x004fe20000000200 */
[----:B------:R0:W1:Y:S04]  /*00e0*/  MUFU.RSQ R7, |R2| ;  /* 0x4000000200077308 */ /* 0x0000680000001400 */
[----:B------:R-:W-:-:S04]  /*00f0*/  IADD3 R4, PT, PT, R0, -0xd000000, RZ ;  /* 0xf300000000047810 */ /* 0x000fc80007ffe0ff */
[----:B------:R-:W-:-:S13]  /*0100*/  ISETP.GT.U32.AND P0, PT, R4, 0x727fffff, PT ;  /* 0x727fffff0400780c */ /* 0x000fda0003f04070 */
[----:B01----:R-:W-:Y:S05]  /*0110*/  @!P0 BRA `(.L_x_1) ;  /* 0x00000000000c8947 */ /* 0x003fea0003800000 */
[----:B------:R-:W-:-:S07]  /*0120*/  MOV R9, 0x140 ;  /* 0x0000014000097802 */ /* 0x000fce0000000f00 */
[----:B------:R-:W-:Y:S05]  /*0130*/  CALL.REL.NOINC `($__internal_0_$__cuda_sm20_sqrt_rn_f32_slowpath) ;  /* 0x0000000000287944 */ /* 0x000fea0003c00000 */
[----:B------:R-:W-:Y:S05]  /*0140*/  BRA `(.L_x_2) ;  /* 0x0000000000107947 */ /* 0x000fea0003800000 */
.L_x_1:
[----:B------:R-:W-:Y:S01]  /*0150*/  FMUL.FTZ R3, |R2|, R7 ;  /* 0x0000000702037220 */ /* 0x000fe20000410200 */
[----:B------:R-:W-:-:S03]  /*0160*/  FMUL.FTZ R7, R7, 0.5 ;  /* 0x3f00000007077820 */ /* 0x000fc60000410000 */
[----:B------:R-:W-:-:S04]  /*0170*/  FFMA R2, -R3, R3, |R2| ;  /* 0x0000000303027223 */ /* 0x000fc80000000502 */
[----:B------:R-:W-:-:S07]  /*0180*/  FFMA R7, R2, R7, R3 ;  /* 0x0000000702077223 */ /* 0x000fce0000000003 */
.L_x_2:
[----:B------:R-:W-:Y:S05]  /*0190*/  BSYNC.RECONVERGENT B0 ;  /* 0x0000000000007941 */ /* 0x000fea0003800200 */
.L_x_0:
[----:B------:R-:W0:Y:S02]  /*01a0*/  LDC.64 R2, c[0x0][0x388] ;  /* 0x0000e200ff027b82 */ /* 0x000e240000000a00 */
[----:B0-----:R-:W-:-:S05]  /*01b0*/  IMAD.WIDE R2, R5, 0x4, R2 ;  /* 0x0000000405027825 */ /* 0x001fca00078e0202 */
[----:B------:R-:W-:Y:S01]  /*01c0*/  STG.E desc[UR4][R2.64], R7 ;  /* 0x0000000702007986 */ /* 0x000fe2000c101904 */
[----:B------:R-:W-:Y:S05]  /*01d0*/  EXIT ;  /* 0x000000000000794d */ /* 0x000fea0003800000 */
        .weak           $__internal_0_$__cuda_sm20_sqrt_rn_f32_slowpath
        .type           $__internal_0_$__cuda_sm20_sqrt_rn_f32_slowpath,@function
        .size           $__internal_0_$__cuda_sm20_sqrt_rn_f32_slowpath,(.L_x_52 - $__internal_0_$__cuda_sm20_sqrt_rn_f32_slowpath)
$__internal_0_$__cuda_sm20_sqrt_rn_f32_slowpath:
[----:B------:R-:W-:-:S13]  /*01e0*/  LOP3.LUT P0, RZ, R0, 0x7fffffff, RZ, 0xc0, !PT ;  /* 0x7fffffff00ff7812 */ /* 0x000fda000780c0ff */
[----:B------:R-:W-:Y:S01]  /*01f0*/  @!P0 MOV R2, R0 ;  /* 0x0000000000028202 */ /* 0x000fe20000000f00 */
[----:B------:R-:W-:Y:S06]  /*0200*/  @!P0 BRA `(.L_x_3) ;  /* 0x0000000000408947 */ /* 0x000fec0003800000 */
[----:B------:R-:W-:-:S13]  /*0210*/  FSETP.GEU.FTZ.AND P0, PT, R0, RZ, PT ;  /* 0x000000ff0000720b */ /* 0x000fda0003f1e000 */
[----:B------:R-:W-:Y:S01]  /*0220*/  @!P0 MOV R2, 0x7fffffff ;  /* 0x7fffffff00028802 */ /* 0x000fe20000000f00 */
[----:B------:R-:W-:Y:S06]  /*0230*/  @!P0 BRA `(.L_x_3) ;  /* 0x0000000000348947 */ /* 0x000fec0003800000 */
[----:B------:R-:W-:-:S13]  /*0240*/  FSETP.GTU.FTZ.AND P0, PT, |R0|, +INF , PT ;  /* 0x7f8000000000780b */ /* 0x000fda0003f1c200 */
[----:B------:R-:W-:Y:S01]  /*0250*/  @P0 FADD.FTZ R2, R0, 1 ;  /* 0x3f80000000020421 */ /* 0x000fe20000010000 */
[----:B------:R-:W-:Y:S06]  /*0260*/  @P0 BRA `(.L_x_3) ;  /* 0x0000000000280947 */ /* 0x000fec0003800000 */
[----:B------:R-:W-:-:S13]  /*0270*/  FSETP.NEU.FTZ.AND P0, PT, |R0|, +INF , PT ;  /* 0x7f8000000000780b */ /* 0x000fda0003f1d200 */
[----:B------:R-:W-:-:S04]  /*0280*/  @P0 FFMA R3, R0, 1.84467440737095516160e+19, RZ ;  /* 0x5f80000000030823 */ /* 0x000fc800000000ff */
[----:B------:R-:W0:Y:S02]  /*0290*/  @P0 MUFU.RSQ R2, R3 ;  /* 0x0000000300020308 */ /* 0x000e240000001400 */
[----:B0-----:R-:W-:Y:S01]  /*02a0*/  @P0 FMUL.FTZ R4, R3, R2 ;  /* 0x0000000203040220 */ /* 0x001fe20000410000 */
[----:B------:R-:W-:Y:S01]  /*02b0*/  @P0 FMUL.FTZ R8, R2, 0.5 ;  /* 0x3f00000002080820 */ /* 0x000fe20000410000 */
[----:B------:R-:W-:Y:S02]  /*02c0*/  @!P0 MOV R2, R0 ;  /* 0x0000000000028202 */ /* 0x000fe40000000f00 */
[----:B------:R-:W-:-:S04]  /*02d0*/  @P0 FADD.FTZ R6, -R4, -RZ ;  /* 0x800000ff04060221 */ /* 0x000fc80000010100 */
[----:B------:R-:W-:-:S04]  /*02e0*/  @P0 FFMA R7, R4, R6, R3 ;  /* 0x0000000604070223 */ /* 0x000fc80000000003 */
[----:B------:R-:W-:-:S04]  /*02f0*/  @P0 FFMA R7, R7, R8, R4 ;  /* 0x0000000807070223 */ /* 0x000fc80000000004 */
[----:B------:R-:W-:-:S07]  /*0300*/  @P0 FMUL.FTZ R2, R7, 2.3283064365386962891e-10 ;  /* 0x2f80000007020820 */ /* 0x000fce0000410000 */
.L_x_3:
[----:B------:R-:W-:Y:S01]  /*0310*/  HFMA2 R3, -RZ, RZ, 0, 0 ;  /* 0x00000000ff037431 */ /* 0x000fe200000001ff */
[----:B------:R-:W-:Y:S02]  /*0320*/  MOV R7, R2 ;  /* 0x0000000200077202 */ /* 0x000fe40000000f00 */
[----:B------:R-:W-:-:S04]  /*0330*/  MOV R2, R9 ;  /* 0x0000000900027202 */ /* 0x000fc80000000f00 */
[----:B------:R-:W-:Y:S05]  /*0340*/  RET.REL.NODEC R2 `(elementwise_sqrt) ;  /* 0xfffffffc022c7950 */ /* 0x000fea0003c3ffff */
.L_x_4:
[----:B------:R-:W-:-:S00]  /*0350*/  BRA `(.L_x_4) ;  /* 0xfffffffc00fc7947 */ /* 0x000fc0000383ffff */
[----:B------:R-:W-:-:S00]  /*0360*/  NOP ;  /* 0x0000000000007918 */ /* 0x000fc00000000000 */
        /* <DEDUP_REMOVED lines=9> */
.L_x_52:


//--------------------- .text.elementwise_log     --------------------------
	.section	.text.elementwise_log,"ax",@progbits
	.align	128
        .global         elementwise_log
        .type           elementwise_log,@function
        .size           elementwise_log,(.L_x_57 - elementwise_log)
        .other          elementwise_log,@"STO_CUDA_ENTRY STV_DEFAULT"
elementwise_log:
.text.elementwise_log:
        /* <DEDUP_REMOVED lines=10> */
[----:B------:R-:W2:Y:S01]  /*00a0*/  LDCU UR6, c[0x0][0x394] ;  /* 0x00007280ff0677ac */ /* 0x000ea20008000800 */
[----:B0-----:R-:W-:-:S06]  /*00b0*/  IMAD.WIDE R2, R5, 0x4, R2 ;  /* 0x0000000405027825 */ /* 0x001fcc00078e0202 */
[----:B-1----:R-:W2:Y:S01]  /*00c0*/  LDG.E R2, desc[UR4][R2.64] ;  /* 0x0000000402027981 */ /* 0x002ea2000c1e1900 */
[----:B------:R-:W-:Y:S01]  /*00d0*/  HFMA2 R9, -RZ, RZ, 1.5048828125, 33.21875 ;  /* 0x3e055027ff097431 */ /* 0x000fe200000001ff */
[----:B--2---:R-:W-:Y:S02]  /*00e0*/  FMNMX R0, |R2|, UR6, !PT ;  /* 0x0000000602007c09 */ /* 0x004fe4000f800200 */
[----:B------:R-:W0:Y:S02]  /*00f0*/  LDC.64 R2, c[0x0][0x388] ;  /* 0x0000e200ff027b82 */ /* 0x000e240000000a00 */
[----:B------:R-:W-:-:S13]  /*0100*/  FSETP.GEU.AND P0, PT, R0, 1.175494350822287508e-38, PT ;  /* 0x008000000000780b */ /* 0x000fda0003f0e000 */
[----:B------:R-:W-:-:S05]  /*0110*/  @!P0 FMUL R0, R0, 8388608 ;  /* 0x4b00000000008820 */ /* 0x000fca0000400000 */
[----:B------:R-:W-:-:S04]  /*0120*/  IADD3 R4, PT, PT, R0, -0x3f2aaaab, RZ ;  /* 0xc0d5555500047810 */ /* 0x000fc80007ffe0ff */
[----:B------:R-:W-:Y:S01]  /*0130*/  LOP3.LUT R7, R4, 0xff800000, RZ, 0xc0, !PT ;  /* 0xff80000004077812 */ /* 0x000fe200078ec0ff */
[----:B0-----:R-:W-:-:S03]  /*0140*/  IMAD.WIDE R2, R5, 0x4, R2 ;  /* 0x0000000405027825 */ /* 0x001fc600078e0202 */
[-C--:B------:R-:W-:Y:S02]  /*0150*/  IADD3 R4, PT, PT, R0, -R7.reuse, RZ ;  /* 0x8000000700047210 */ /* 0x080fe40007ffe0ff */
[----:B------:R-:W-:-:S03]  /*0160*/  I2FP.F32.S32 R7, R7 ;  /* 0x0000000700077245 */ /* 0x000fc60000201400 */
[----:B------:R-:W-:Y:S01]  /*0170*/  FADD R6, R4, -1 ;  /* 0xbf80000004067421 */ /* 0x000fe20000000000 */
[----:B------:R-:W-:Y:S02]  /*0180*/  FSEL R4, RZ, -23, P0 ;  /* 0xc1b80000ff047808 */ /* 0x000fe40000000000 */
[----:B------:R-:W-:Y:S01]  /*0190*/  ISETP.GT.U32.AND P0, PT, R0, 0x7f7fffff, PT ;  /* 0x7f7fffff0000780c */ /* 0x000fe20003f04070 */
[C---:B------:R-:W-:Y:S02]  /*01a0*/  FFMA R9, R6.reuse, -R9, 0.14084610342979431152 ;  /* 0x3e1039f606097423 */ /* 0x040fe40000000809 */
[----:B------:R-:W-:Y:S01]  /*01b0*/  FFMA R4, R7, 1.1920928955078125e-07, R4 ;  /* 0x3400000007047823 */ /* 0x000fe20000000004 */
[----:B------:R-:W-:Y:S01]  /*01c0*/  MOV R7, 0x7f800000 ;  /* 0x7f80000000077802 */ /* 0x000fe20000000f00 */
[----:B------:R-:W-:-:S04]  /*01d0*/  FFMA R9, R6, R9, -0.12148627638816833496 ;  /* 0xbdf8cdcc06097423 */ /* 0x000fc80000000009 */
[----:B------:R-:W-:-:S04]  /*01e0*/  FFMA R9, R6, R9, 0.13980610668659210205 ;  /* 0x3e0f295506097423 */ /* 0x000fc80000000009 */
[----:B------:R-:W-:-:S04]  /*01f0*/  FFMA R9, R6, R9, -0.16684235632419586182 ;  /* 0xbe2ad8b906097423 */ /* 0x000fc80000000009 */
[----:B------:R-:W-:-:S04]  /*0200*/  FFMA R9, R6, R9, 0.20012299716472625732 ;  /* 0x3e4ced0b06097423 */ /* 0x000fc80000000009 */
[----:B------:R-:W-:-:S04]  /*0210*/  FFMA R9, R6, R9, -0.24999669194221496582 ;  /* 0xbe7fff2206097423 */ /* 0x000fc80000000009 */
[----:B------:R-:W-:-:S04]  /*0220*/  FFMA R9, R6, R9, 0.33333182334899902344 ;  /* 0x3eaaaa7806097423 */ /* 0x000fc80000000009 */
[----:B------:R-:W-:-:S04]  /*0230*/  FFMA R9, R6, R9, -0.5 ;  /* 0xbf00000006097423 */ /* 0x000fc80000000009 */
[----:B------:R-:W-:-:S04]  /*0240*/  FMUL R9, R6, R9 ;  /* 0x0000000906097220 */ /* 0x000fc80000400000 */
[----:B------:R-:W-:-:S04]  /*0250*/  FFMA R9, R6, R9, R6 ;  /* 0x0000000906097223 */ /* 0x000fc80000000006 */
[----:B------:R-:W-:Y:S01]  /*0260*/  FFMA R4, R4, 0.69314718246459960938, R9 ;  /* 0x3f31721804047823 */ /* 0x000fe20000000009 */
[C---:B------:R-:W-:Y:S01]  /*0270*/  @P0 FFMA R4, R0.reuse, R7, +INF ;  /* 0x7f80000000040423 */ /* 0x040fe20000000007 */
[----:B------:R-:W-:-:S04]  /*0280*/  FSETP.NEU.AND P0, PT, R0, RZ, PT ;  /* 0x000000ff0000720b */ /* 0x000fc80003f0d000 */
[----:B------:R-:W-:-:S05]  /*0290*/  FSEL R5, R4, -INF , P0 ;  /* 0xff80000004057808 */ /* 0x000fca0000000000 */
[----:B------:R-:W-:Y:S01]  /*02a0*/  STG.E desc[UR4][R2.64], R5 ;  /* 0x0000000502007986 */ /* 0x000fe2000c101904 */
[----:B------:R-:W-:Y:S05]  /*02b0*/  EXIT ;  /* 0x000000000000794d */ /* 0x000fea0003800000 */
.L_x_5:
        /* <DEDUP_REMOVED lines=12> */
.L_x_57:


//--------------------- .text.elementwise_exp     --------------------------
	.section	.text.elementwise_exp,"ax",@progbits
	.align	128
        .global         elementwise_exp
        .type           elementwise_exp,@function
        .size           elementwise_exp,(.L_x_58 - elementwise_exp)
        .other          elementwise_exp,@"STO_CUDA_ENTRY STV_DEFAULT"
elementwise_exp:
.text.elementwise_exp:
        /* <DEDUP_REMOVED lines=12> */
[----:B------:R-:W-:Y:S01]  /*00c0*/  HFMA2 R5, -RZ, RZ, 0.96630859375, -0.0022525787353515625 ;  /* 0x3bbb989dff057431 */ /* 0x000fe200000001ff */
[----:B------:R-:W-:-:S04]  /*00d0*/  MOV R9, 0x437c0000 ;  /* 0x437c000000097802 */ /* 0x000fc80000000f00 */
[----:B--2---:R-:W-:Y:S02]  /*00e0*/  FFMA.SAT R0, R2, R5, 0.5 ;  /* 0x3f00000002007423 */ /* 0x004fe40000002005 */
[----:B------:R-:W0:Y:S02]  /*00f0*/  LDC.64 R4, c[0x0][0x388] ;  /* 0x0000e200ff047b82 */ /* 0x000e240000000a00 */
[----:B------:R-:W-:-:S04]  /*0100*/  FFMA.RM R0, R0, R9, 12582913 ;  /* 0x4b40000100007423 */ /* 0x000fc80000004009 */
[C---:B------:R-:W-:Y:S01]  /*0110*/  FADD R9, R0.reuse, -12583039 ;  /* 0xcb40007f00097421 */ /* 0x040fe20000000000 */
[----:B------:R-:W-:-:S03]  /*0120*/  SHF.L.U32 R0, R0, 0x17, RZ ;  /* 0x0000001700007819 */ /* 0x000fc600000006ff */
[----:B------:R-:W-:-:S04]  /*0130*/  FFMA R9, R2, 1.4426950216293334961, -R9 ;  /* 0x3fb8aa3b02097823 */ /* 0x000fc80000000809 */
[----:B------:R-:W-:-:S06]  /*0140*/  FFMA R9, R2, 1.925963033500011079e-08, R9 ;  /* 0x32a5706002097823 */ /* 0x000fcc0000000009 */
[----:B------:R-:W1:Y:S01]  /*0150*/  MUFU.EX2 R9, R9 ;  /* 0x0000000900097308 */ /* 0x000e620000000800 */
[----:B0-----:R-:W-:-:S04]  /*0160*/  IMAD.WIDE R2, R7, 0x4, R4 ;  /* 0x0000000407027825 */ /* 0x001fc800078e0204 */
[----:B-1----:R-:W-:-:S05]  /*0170*/  FMUL R5, R0, R9 ;  /* 0x0000000900057220 */ /* 0x002fca0000400000 */
[----:B------:R-:W-:Y:S01]  /*0180*/  STG.E desc[UR4][R2.64], R5 ;  /* 0x0000000502007986 */ /* 0x000fe2000c101904 */
[----:B------:R-:W-:Y:S05]  /*0190*/  EXIT ;  /* 0x000000000000794d */ /* 0x000fea0003800000 */
.L_x_6:
        /* <DEDUP_REMOVED lines=14> */
.L_x_58:


//--------------------- .text.tanh_kernel         --------------------------
	.section	.text.tanh_kernel,"ax",@progbits
	.align	128
        .global         tanh_kernel
        .type           tanh_kernel,@function
        .size           tanh_kernel,(.L_x_53 - tanh_kernel)
        .other          tanh_kernel,@"STO_CUDA_ENTRY STV_DEFAULT"
tanh_kernel:
.text.tanh_kernel:
        /* <DEDUP_REMOVED lines=10> */
[----:B0-----:R-:W-:-:S05]  /*00a0*/  IMAD.WIDE R4, R3, 0x4, R4 ;  /* 0x0000000403047825 */ /* 0x001fca00078e0204 */
[----:B-1----:R-:W2:Y:S01]  /*00b0*/  LDG.E R0, desc[UR4][R4.64] ;  /* 0x0000000404007981 */ /* 0x002ea2000c1e1900 */
[----:B------:R-:W-:Y:S01]  /*00c0*/  IMAD.MOV.U32 R3, RZ, RZ, 0x3bbb989d ;  /* 0x3bbb989dff037424 */ /* 0x000fe200078e00ff */
[----:B------:R-:W-:Y:S01]  /*00d0*/  BSSY.RECONVERGENT B0, `(.L_x_7) ;  /* 0x000001e000007945 */ /* 0x000fe20003800200 */
[----:B------:R-:W-:Y:S02]  /*00e0*/  IMAD.MOV.U32 R7, RZ, RZ, 0x437c0000 ;  /* 0x437c0000ff077424 */ /* 0x000fe400078e00ff */
[----:B--2---:R-:W-:-:S04]  /*00f0*/  FFMA.SAT R2, R0, -R3, 0.5 ;  /* 0x3f00000000027423 */ /* 0x004fc80000002803 */
[----:B------:R-:W-:Y:S01]  /*0100*/  FFMA.RM R6, R2, R7, 12582913 ;  /* 0x4b40000102067423 */ /* 0x000fe20000004007 */
[----:B------:R-:W-:-:S03]  /*0110*/  FFMA.SAT R2, R0, R3, 0.5 ;  /* 0x3f00000000027423 */ /* 0x000fc60000002003 */
[----:B------:R-:W-:Y:S01]  /*0120*/  FADD R3, R6, -12583039 ;  /* 0xcb40007f06037421 */ /* 0x000fe20000000000 */
[----:B------:R-:W-:Y:S01]  /*0130*/  FFMA.RM R2, R2, R7, 12582913 ;  /* 0x4b40000102027423 */ /* 0x000fe20000004007 */
[----:B------:R-:W-:Y:S02]  /*0140*/  IMAD.SHL.U32 R6, R6, 0x800000, RZ ;  /* 0x0080000006067824 */ /* 0x000fe400078e00ff */
[----:B------:R-:W-:Y:S01]  /*0150*/  FFMA R7, R0, -1.4426950216293334961, -R3 ;  /* 0xbfb8aa3b00077823 */ /* 0x000fe20000000803 */
[----:B------:R-:W-:-:S03]  /*0160*/  FADD R3, R2, -12583039 ;  /* 0xcb40007f02037421 */ /* 0x000fc60000000000 */
[C---:B------:R-:W-:Y:S01]  /*0170*/  FFMA R7, R0.reuse, -1.925963033500011079e-08, R7 ;  /* 0xb2a5706000077823 */ /* 0x040fe20000000007 */
[----:B------:R-:W-:-:S04]  /*0180*/  FFMA R3, R0, 1.4426950216293334961, -R3 ;  /* 0x3fb8aa3b00037823 */ /* 0x000fc80000000803 */
[----:B------:R-:W-:Y:S01]  /*0190*/  FFMA R3, R0, 1.925963033500011079e-08, R3 ;  /* 0x32a5706000037823 */ /* 0x000fe20000000003 */
[----:B------:R-:W0:Y:S01]  /*01a0*/  MUFU.EX2 R7, R7 ;  /* 0x0000000700077308 */ /* 0x000e220000000800 */
[----:B------:R-:W-:-:S07]  /*01b0*/  IMAD.SHL.U32 R0, R2, 0x800000, RZ ;  /* 0x0080000002007824 */ /* 0x000fce00078e00ff */
[----:B------:R-:W1:Y:S01]  /*01c0*/  MUFU.EX2 R3, R3 ;  /* 0x0000000300037308 */ /* 0x000e620000000800 */
[----:B0-----:R-:W-:-:S04]  /*01d0*/  FMUL R9, R6, R7 ;  /* 0x0000000706097220 */ /* 0x001fc80000400000 */
[CCC-:B-1----:R-:W-:Y:S01]  /*01e0*/  FFMA R11, R0.reuse, R3.reuse, R9.reuse ;  /* 0x00000003000b7223 */ /* 0x1c2fe20000000009 */
[----:B------:R-:W-:-:S03]  /*01f0*/  FFMA R0, R0, R3, -R9 ;  /* 0x0000000300007223 */ /* 0x000fc60000000809 */
[----:B------:R-:W0:Y:S08]  /*0200*/  MUFU.RCP R2, R11 ;  /* 0x0000000b00027308 */ /* 0x000e300000001000 */
[----:B------:R-:W1:Y:S01]  /*0210*/  FCHK P0, R0, R11 ;  /* 0x0000000b00007302 */ /* 0x000e620000000000 */
[----:B0-----:R-:W-:-:S04]  /*0220*/  FFMA R13, -R11, R2, 1 ;  /* 0x3f8000000b0d7423 */ /* 0x001fc80000000102 */
[----:B------:R-:W-:-:S04]  /*0230*/  FFMA R13, R2, R13, R2 ;  /* 0x0000000d020d7223 */ /* 0x000fc80000000002 */
[----:B------:R-:W-:-:S04]  /*0240*/  FFMA R2, R0, R13, RZ ;  /* 0x0000000d00027223 */ /* 0x000fc800000000ff */
[----:B------:R-:W-:-:S04]  /*0250*/  FFMA R3, -R11, R2, R0 ;  /* 0x000000020b037223 */ /* 0x000fc80000000100 */
[----:B------:R-:W-:Y:S01]  /*0260*/  FFMA R3, R13, R3, R2 ;  /* 0x000000030d037223 */ /* 0x000fe20000000002 */
[----:B-1----:R-:W-:Y:S06]  /*0270*/  @!P0 BRA `(.L_x_8) ;  /* 0x00000000000c8947 */ /* 0x002fec0003800000 */
[----:B------:R-:W-:-:S07]  /*0280*/  MOV R2, 0x2a0 ;  /* 0x000002a000027802 */ /* 0x000fce0000000f00 */
[----:B------:R-:W-:Y:S05]  /*0290*/  CALL.REL.NOINC `($__internal_1_$__cuda_sm3x_div_rn_noftz_f32_slowpath) ;  /* 0x0000000000107944 */ /* 0x000fea0003c00000 */
[----:B------:R-:W-:-:S07]  /*02a0*/  MOV R3, R0 ;  /* 0x0000000000037202 */ /* 0x000fce0000000f00 */
.L_x_8:
[----:B------:R-:W-:Y:S05]  /*02b0*/  BSYNC.RECONVERGENT B0 ;  /* 0x0000000000007941 */ /* 0x000fea0003800200 */
.L_x_7:
[----:B------:R-:W-:Y:S01]  /*02c0*/  STG.E desc[UR4][R4.64], R3 ;  /* 0x0000000304007986 */ /* 0x000fe2000c101904 */
[----:B------:R-:W-:Y:S05]  /*02d0*/  EXIT ;  /* 0x000000000000794d */ /* 0x000fea0003800000 */
        .weak           $__internal_1_$__cuda_sm3x_div_rn_noftz_f32_slowpath
        .type           $__internal_1_$__cuda_sm3x_div_rn_noftz_f32_slowpath,@function
        .size           $__internal_1_$__cuda_sm3x_div_rn_noftz_f32_slowpath,(.L_x_53 - $__internal_1_$__cuda_sm3x_div_rn_noftz_f32_slowpath)
$__internal_1_$__cuda_sm3x_div_rn_noftz_f32_slowpath:
[----:B------:R-:W-:Y:S01]  /*02e0*/  SHF.R.U32.HI R6, RZ, 0x17, R11 ;  /* 0x00000017ff067819 */ /* 0x000fe2000001160b */
[----:B------:R-:W-:Y:S01]  /*02f0*/  BSSY.RECONVERGENT B1, `(.L_x_9) ;  /* 0x0000064000017945 */ /* 0x000fe20003800200 */
[--C-:B------:R-:W-:Y:S01]  /*0300*/  SHF.R.U32.HI R3, RZ, 0x17, R0.reuse ;  /* 0x00000017ff037819 */ /* 0x100fe20000011600 */
[----:B------:R-:W-:Y:S01]  /*0310*/  IMAD.MOV.U32 R8, RZ, RZ, R0 ;  /* 0x000000ffff087224 */ /* 0x000fe200078e0000 */
[----:B------:R-:W-:Y:S02]  /*0320*/  LOP3.LUT R7, R6, 0xff, RZ, 0xc0, !PT ;  /* 0x000000ff06077812 */ /* 0x000fe400078ec0ff */
[----:B------:R-:W-:-:S03]  /*0330*/  LOP3.LUT R6, R3, 0xff, RZ, 0xc0, !PT ;  /* 0x000000ff03067812 */ /* 0x000fc600078ec0ff */
[----:B------:R-:W-:Y:S02]  /*0340*/  VIADD R12, R7, 0xffffffff ;  /* 0xffffffff070c7836 */ /* 0x000fe40000000000 */
[----:B------:R-:W-:-:S03]  /*0350*/  VIADD R10, R6, 0xffffffff ;  /* 0xffffffff060a7836 */ /* 0x000fc60000000000 */
[----:B------:R-:W-:-:S04]  /*0360*/  ISETP.GT.U32.AND P0, PT, R12, 0xfd, PT ;  /* 0x000000fd0c00780c */ /* 0x000fc80003f04070 */
[----:B------:R-:W-:-:S13]  /*0370*/  ISETP.GT.U32.OR P0, PT, R10, 0xfd, P0 ;  /* 0x000000fd0a00780c */ /* 0x000fda0000704470 */
[----:B------:R-:W-:Y:S01]  /*0380*/  @!P0 MOV R9, RZ ;  /* 0x000000ff00098202 */ /* 0x000fe20000000f00 */
[----:B------:R-:W-:Y:S06]  /*0390*/  @!P0 BRA `(.L_x_10) ;  /* 0x0000000000608947 */ /* 0x000fec0003800000 */
[----:B------:R-:W-:Y:S01]  /*03a0*/  FSETP.GTU.FTZ.AND P0, PT, |R0|, +INF , PT ;  /* 0x7f8000000000780b */ /* 0x000fe20003f1c200 */
[----:B------:R-:W-:Y:S01]  /*03b0*/  IMAD.MOV.U32 R3, RZ, RZ, R11 ;  /* 0x000000ffff037224 */ /* 0x000fe200078e000b */
[----:B------:R-:W-:-:S04]  /*03c0*/  FSETP.GTU.FTZ.AND P1, PT, |R11|, +INF , PT ;  /* 0x7f8000000b00780b */ /* 0x000fc80003f3c200 */
[----:B------:R-:W-:-:S13]  /*03d0*/  PLOP3.LUT P0, PT, P0, P1, PT, 0xf8, 0x8f ;  /* 0x00000000008f781c */ /* 0x000fda0000703f70 */
[----:B------:R-:W-:Y:S05]  /*03e0*/  @P0 BRA `(.L_x_11) ;  /* 0x00000004004c0947 */ /* 0x000fea0003800000 */
[----:B------:R-:W-:-:S13]  /*03f0*/  LOP3.LUT P0, RZ, R11, 0x7fffffff, R8, 0xc8, !PT ;  /* 0x7fffffff0bff7812 */ /* 0x000fda000780c808 */
[----:B------:R-:W-:Y:S05]  /*0400*/  @!P0 BRA `(.L_x_12) ;  /* 0x00000004003c8947 */ /* 0x000fea0003800000 */
[C---:B------:R-:W-:Y:S02]  /*0410*/  FSETP.NEU.FTZ.AND P2, PT, |R0|.reuse, +INF , PT ;  /* 0x7f8000000000780b */ /* 0x040fe40003f5d200 */
[----:B------:R-:W-:Y:S02]  /*0420*/  FSETP.NEU.FTZ.AND P1, PT, |R3|, +INF , PT ;  /* 0x7f8000000300780b */ /* 0x000fe40003f3d200 */
[----:B------:R-:W-:-:S11]  /*0430*/  FSETP.NEU.FTZ.AND P0, PT, |R0|, +INF , PT ;  /* 0x7f8000000000780b */ /* 0x000fd60003f1d200 */
[----:B------:R-:W-:Y:S05]  /*0440*/  @!P1 BRA !P2, `(.L_x_12) ;  /* 0x00000004002c9947 */ /* 0x000fea0005000000 */
[----:B------:R-:W-:-:S04]  /*0450*/  LOP3.LUT P2, RZ, R8, 0x7fffffff, RZ, 0xc0, !PT ;  /* 0x7fffffff08ff7812 */ /* 0x000fc8000784c0ff */
[----:B------:R-:W-:-:S13]  /*0460*/  PLOP3.LUT P1, PT, P1, P2, PT, 0x2f, 0xf2 ;  /* 0x0000000000f2781c */ /* 0x000fda0000f24577 */
[----:B------:R-:W-:Y:S05]  /*0470*/  @P1 BRA `(.L_x_13) ;  /* 0x0000000400181947 */ /* 0x000fea0003800000 */
[----:B------:R-:W-:-:S04]  /*0480*/  LOP3.LUT P1, RZ, R11, 0x7fffffff, RZ, 0xc0, !PT ;  /* 0x7fffffff0bff7812 */ /* 0x000fc8000782c0ff */
[----:B------:R-:W-:-:S13]  /*0490*/  PLOP3.LUT P0, PT, P0, P1, PT, 0x2f, 0xf2 ;  /* 0x0000000000f2781c */ /* 0x000fda0000702577 */
[----:B------:R-:W-:Y:S05]  /*04a0*/  @P0 BRA `(.L_x_14) ;  /* 0x0000000400000947 */ /* 0x000fea0003800000 */
[----:B------:R-:W-:Y:S02]  /*04b0*/  ISETP.GE.AND P0, PT, R10, RZ, PT ;  /* 0x000000ff0a00720c */ /* 0x000fe40003f06270 */
[----:B------:R-:W-:-:S11]  /*04c0*/  ISETP.GE.AND P1, PT, R12, RZ, PT ;  /* 0x000000ff0c00720c */ /* 0x000fd60003f26270 */
[----:B------:R-:W-:Y:S02]  /*04d0*/  @P0 IMAD.MOV.U32 R9, RZ, RZ, RZ ;  /* 0x000000ffff090224 */ /* 0x000fe400078e00ff */
[----:B------:R-:W-:Y:S01]  /*04e0*/  @!P0 FFMA R8, R0, 1.84467440737095516160e+19, RZ ;  /* 0x5f80000000088823 */ /* 0x000fe200000000ff */
[----:B------:R-:W-:Y:S02]  /*04f0*/  @!P0 IMAD.MOV.U32 R9, RZ, RZ, -0x40 ;  /* 0xffffffc0ff098424 */ /* 0x000fe400078e00ff */
[----:B------:R-:W-:-:S03]  /*0500*/  @!P1 FFMA R11, R3, 1.84467440737095516160e+19, RZ ;  /* 0x5f800000030b9823 */ /* 0x000fc600000000ff */
[----:B------:R-:W-:-:S07]  /*0510*/  @!P1 IADD3 R9, PT, PT, R9, 0x40, RZ ;  /* 0x0000004009099810 */ /* 0x000fce0007ffe0ff */
.L_x_10:
[----:B------:R-:W-:Y:S01]  /*0520*/  LEA R0, R7, 0xc0800000, 0x17 ;  /* 0xc080000007007811 */ /* 0x000fe200078eb8ff */
[----:B------:R-:W-:Y:S01]  /*0530*/  VIADD R6, R6, 0xffffff81 ;  /* 0xffffff8106067836 */ /* 0x000fe20000000000 */
[----:B------:R-:W-:Y:S03]  /*0540*/  BSSY.RECONVERGENT B2, `(.L_x_15) ;  /* 0x0000035000027945 */ /* 0x000fe60003800200 */
[----:B------:R-:W-:Y:S02]  /*0550*/  IMAD.IADD R11, R11, 0x1, -R0 ;  /* 0x000000010b0b7824 */ /* 0x000fe400078e0a00 */
[C---:B------:R-:W-:Y:S01]  /*0560*/  IMAD R0, R6.reuse, -0x800000, R8 ;  /* 0xff80000006007824 */ /* 0x040fe200078e0208 */
[----:B------:R-:W-:Y:S01]  /*0570*/  IADD3 R6, PT, PT, R6, 0x7f, -R7 ;  /* 0x0000007f06067810 */ /* 0x000fe20007ffe807 */
[----:B------:R-:W0:Y:S01]  /*0580*/  MUFU.RCP R3, R11 ;  /* 0x0000000b00037308 */ /* 0x000e220000001000 */
[----:B------:R-:W-:-:S03]  /*0590*/  FADD.FTZ R13, -R11, -RZ ;  /* 0x800000ff0b0d7221 */ /* 0x000fc60000010100 */
[----:B------:R-:W-:Y:S02]  /*05a0*/  IMAD.IADD R6, R6, 0x1, R9 ;  /* 0x0000000106067824 */ /* 0x000fe400078e0209 */
[----:B0-----:R-:W-:-:S04]  /*05b0*/  FFMA R10, R3, R13, 1 ;  /* 0x3f800000030a7423 */ /* 0x001fc8000000000d */
[----:B------:R-:W-:-:S04]  /*05c0*/  FFMA R10, R3, R10, R3 ;  /* 0x0000000a030a7223 */ /* 0x000fc80000000003 */
[----:B------:R-:W-:-:S04]  /*05d0*/  FFMA R3, R0, R10, RZ ;  /* 0x0000000a00037223 */ /* 0x000fc800000000ff */
[----:B------:R-:W-:-:S04]  /*05e0*/  FFMA R8, R13, R3, R0 ;  /* 0x000000030d087223 */ /* 0x000fc80000000000 */
[----:B------:R-:W-:-:S04]  /*05f0*/  FFMA R15, R10, R8, R3 ;  /* 0x000000080a0f7223 */ /* 0x000fc80000000003 */
[----:B------:R-:W-:-:S04]  /*0600*/  FFMA R8, R13, R15, R0 ;  /* 0x0000000f0d087223 */ /* 0x000fc80000000000 */
[----:B------:R-:W-:-:S05]  /*0610*/  FFMA R0, R10, R8, R15 ;  /* 0x000000080a007223 */ /* 0x000fca000000000f */
[----:B------:R-:W-:-:S04]  /*0620*/  SHF.R.U32.HI R3, RZ, 0x17, R0 ;  /* 0x00000017ff037819 */ /* 0x000fc80000011600 */
[----:B------:R-:W-:-:S04]  /*0630*/  LOP3.LUT R3, R3, 0xff, RZ, 0xc0, !PT ;  /* 0x000000ff03037812 */ /* 0x000fc800078ec0ff */
[----:B------:R-:W-:-:S05]  /*0640*/  IADD3 R9, PT, PT, R3, R6, RZ ;  /* 0x0000000603097210 */ /* 0x000fca0007ffe0ff */
[----:B------:R-:W-:-:S05]  /*0650*/  VIADD R3, R9, 0xffffffff ;  /* 0xffffffff09037836 */ /* 0x000fca0000000000 */
[----:B------:R-:W-:-:S13]  /*0660*/  ISETP.GE.U32.AND P0, PT, R3, 0xfe, PT ;  /* 0x000000fe0300780c */ /* 0x000fda0003f06070 */
[----:B------:R-:W-:Y:S05]  /*0670*/  @!P0 BRA `(.L_x_16) ;  /* 0x0000000000808947 */ /* 0x000fea0003800000 */
[----:B------:R-:W-:-:S13]  /*0680*/  ISETP.GT.AND P0, PT, R9, 0xfe, PT ;  /* 0x000000fe0900780c */ /* 0x000fda0003f04270 */
[----:B------:R-:W-:Y:S05]  /*0690*/  @P0 BRA `(.L_x_17) ;  /* 0x00000000006c0947 */ /* 0x000fea0003800000 */
[----:B------:R-:W-:-:S13]  /*06a0*/  ISETP.GE.AND P0, PT, R9, 0x1, PT ;  /* 0x000000010900780c */ /* 0x000fda0003f06270 */
[----:B------:R-:W-:Y:S05]  /*06b0*/  @P0 BRA `(.L_x_18) ;  /* 0x0000000000740947 */ /* 0x000fea0003800000 */
[----:B------:R-:W-:Y:S02]  /*06c0*/  ISETP.GE.AND P0, PT, R9, -0x18, PT ;  /* 0xffffffe80900780c */ /* 0x000fe40003f06270 */
[----:B------:R-:W-:-:S11]  /*06d0*/  LOP3.LUT R0, R0, 0x80000000, RZ, 0xc0, !PT ;  /* 0x8000000000007812 */ /* 0x000fd600078ec0ff */
[----:B------:R-:W-:Y:S05]  /*06e0*/  @!P0 BRA `(.L_x_18) ;  /* 0x0000000000688947 */ /* 0x000fea0003800000 */
[CCC-:B------:R-:W-:Y:S01]  /*06f0*/  FFMA.RZ R3, R10.reuse, R8.reuse, R15.reuse ;  /* 0x000000080a037223 */ /* 0x1c0fe2000000c00f */
[CCC-:B------:R-:W-:Y:S01]  /*0700*/  FFMA.RM R6, R10.reuse, R8.reuse, R15.reuse ;  /* 0x000000080a067223 */ /* 0x1c0fe2000000400f */
[C---:B------:R-:W-:Y:S02]  /*0710*/  ISETP.NE.AND P2, PT, R9.reuse, RZ, PT ;  /* 0x000000ff0900720c */ /* 0x040fe40003f45270 */
[----:B------:R-:W-:Y:S02]  /*0720*/  ISETP.NE.AND P1, PT, R9, RZ, PT ;  /* 0x000000ff0900720c */ /* 0x000fe40003f25270 */
[----:B------:R-:W-:Y:S01]  /*0730*/  LOP3.LUT R7, R3, 0x7fffff, RZ, 0xc0, !PT ;  /* 0x007fffff03077812 */ /* 0x000fe200078ec0ff */
[----:B------:R-:W-:Y:S01]  /*0740*/  FFMA.RP R3, R10, R8, R15 ;  /* 0x000000080a037223 */ /* 0x000fe2000000800f */
[----:B------:R-:W-:Y:S02]  /*0750*/  VIADD R8, R9, 0x20 ;  /* 0x0000002009087836 */ /* 0x000fe40000000000 */
[----:B------:R-:W-:Y:S01]  /*0760*/  LOP3.LUT R7, R7, 0x800000, RZ, 0xfc, !PT ;  /* 0x0080000007077812 */ /* 0x000fe200078efcff */
[----:B------:R-:W-:Y:S01]  /*0770*/  IMAD.MOV R9, RZ, RZ, -R9 ;  /* 0x000000ffff097224 */ /* 0x000fe200078e0a09 */
[----:B------:R-:W-:-:S02]  /*0780*/  FSETP.NEU.FTZ.AND P0, PT, R3, R6, PT ;  /* 0x000000060300720b */ /* 0x000fc40003f1d000 */
[----:B------:R-:W-:Y:S02]  /*0790*/  SHF.L.U32 R8, R7, R8, RZ ;  /* 0x0000000807087219 */ /* 0x000fe400000006ff */
[----:B------:R-:W-:Y:S02]  /*07a0*/  SEL R6, R9, RZ, P2 ;  /* 0x000000ff09067207 */ /* 0x000fe40001000000 */
[----:B------:R-:W-:Y:S02]  /*07b0*/  ISETP.NE.AND P1, PT, R8, RZ, P1 ;  /* 0x000000ff0800720c */ /* 0x000fe40000f25270 */
[----:B------:R-:W-:Y:S02]  /*07c0*/  SHF.R.U32.HI R6, RZ, R6, R7 ;  /* 0x00000006ff067219 */ /* 0x000fe40000011607 */
[----:B------:R-:W-:Y:S02]  /*07d0*/  PLOP3.LUT P0, PT, P0, P1, PT, 0xf8, 0x8f ;  /* 0x00000000008f781c */ /* 0x000fe40000703f70 */
[----:B------:R-:W-:-:S02]  /*07e0*/  SHF.R.U32.HI R8, RZ, 0x1, R6 ;  /* 0x00000001ff087819 */ /* 0x000fc40000011606 */
[----:B------:R-:W-:-:S04]  /*07f0*/  SEL R3, RZ, 0x1, !P0 ;  /* 0x00000001ff037807 */ /* 0x000fc80004000000 */
[----:B------:R-:W-:-:S04]  /*0800*/  LOP3.LUT R3, R3, 0x1, R8, 0xf8, !PT ;  /* 0x0000000103037812 */ /* 0x000fc800078ef808 */
[----:B------:R-:W-:-:S04]  /*0810*/  LOP3.LUT R3, R3, R6, RZ, 0xc0, !PT ;  /* 0x0000000603037212 */ /* 0x000fc800078ec0ff */
[----:B------:R-:W-:-:S04]  /*0820*/  IADD3 R3, PT, PT, R8, R3, RZ ;  /* 0x0000000308037210 */ /* 0x000fc80007ffe0ff */
[----:B------:R-:W-:Y:S01]  /*0830*/  LOP3.LUT R0, R3, R0, RZ, 0xfc, !PT ;  /* 0x0000000003007212 */ /* 0x000fe200078efcff */
[----:B------:R-:W-:Y:S06]  /*0840*/  BRA `(.L_x_18) ;  /* 0x0000000000107947 */ /* 0x000fec0003800000 */
.L_x_17:
[----:B------:R-:W-:-:S04]  /*0850*/  LOP3.LUT R0, R0, 0x80000000, RZ, 0xc0, !PT ;  /* 0x8000000000007812 */ /* 0x000fc800078ec0ff */
[----:B------:R-:W-:Y:S01]  /*0860*/  LOP3.LUT R0, R0, 0x7f800000, RZ, 0xfc, !PT ;  /* 0x7f80000000007812 */ /* 0x000fe200078efcff */
[----:B------:R-:W-:Y:S06]  /*0870*/  BRA `(.L_x_18) ;  /* 0x0000000000047947 */ /* 0x000fec0003800000 */
.L_x_16:
[----:B------:R-:W-:-:S07]  /*0880*/  IMAD R0, R6, 0x800000, R0 ;  /* 0x0080000006007824 */ /* 0x000fce00078e0200 */
.L_x_18:
[----:B------:R-:W-:Y:S05]  /*0890*/  BSYNC.RECONVERGENT B2 ;  /* 0x0000000000027941 */ /* 0x000fea0003800200 */
.L_x_15:
[----:B------:R-:W-:Y:S05]  /*08a0*/  BRA `(.L_x_19) ;  /* 0x0000000000207947 */ /* 0x000fea0003800000 */
.L_x_14:
[----:B------:R-:W-:-:S04]  /*08b0*/  LOP3.LUT R0, R11, 0x80000000, R8, 0x48, !PT ;  /* 0x800000000b007812 */ /* 0x000fc800078e4808 */
[----:B------:R-:W-:Y:S01]  /*08c0*/  LOP3.LUT R0, R0, 0x7f800000, RZ, 0xfc, !PT ;  /* 0x7f80000000007812 */ /* 0x000fe200078efcff */
[----:B------:R-:W-:Y:S06]  /*08d0*/  BRA `(.L_x_19) ;  /* 0x0000000000147947 */ /* 0x000fec0003800000 */
.L_x_13:
[----:B------:R-:W-:Y:S01]  /*08e0*/  LOP3.LUT R0, R11, 0x80000000, R8, 0x48, !PT ;  /* 0x800000000b007812 */ /* 0x000fe200078e4808 */
[----:B------:R-:W-:Y:S06]  /*08f0*/  BRA `(.L_x_19) ;  /* 0x00000000000c7947 */ /* 0x000fec0003800000 */
.L_x_12:
[----:B------:R-:W0:Y:S01]  /*0900*/  MUFU.RSQ R0, -QNAN ;  /* 0xffc0000000007908 */ /* 0x000e220000001400 */
[----:B------:R-:W-:Y:S05]  /*0910*/  BRA `(.L_x_19) ;  /* 0x0000000000047947 */ /* 0x000fea0003800000 */
.L_x_11:
[----:B------:R-:W-:-:S07]  /*0920*/  FADD.FTZ R0, R0, R3 ;  /* 0x0000000300007221 */ /* 0x000fce0000010000 */
.L_x_19:
[----:B------:R-:W-:Y:S05]  /*0930*/  BSYNC.RECONVERGENT B1 ;  /* 0x0000000000017941 */ /* 0x000fea0003800200 */
.L_x_9:
[----:B------:R-:W-:-:S04]  /*0940*/  IMAD.MOV.U32 R3, RZ, RZ, 0x0 ;  /* 0x00000000ff037424 */ /* 0x000fc800078e00ff */
[----:B0-----:R-:W-:Y:S05]  /*0950*/  RET.REL.NODEC R2 `(tanh_kernel) ;  /* 0xfffffff402a87950 */ /* 0x001fea0003c3ffff */
.L_x_20:
        /* <DEDUP_REMOVED lines=10> */
.L_x_53:


//--------------------- .text.sigmoid_kernel      --------------------------
	.section	.text.sigmoid_kernel,"ax",@progbits
	.align	128
        .global         sigmoid_kernel
        .type           sigmoid_kernel,@function
        .size           sigmoid_kernel,(.L_x_54 - sigmoid_kernel)
        .other          sigmoid_kernel,@"STO_CUDA_ENTRY STV_DEFAULT"
sigmoid_kernel:
.text.sigmoid_kernel:
        /* <DEDUP_REMOVED lines=16> */
[----:B------:R-:W-:-:S04]  /*0100*/  FFMA.RM R2, R2, R7, 12582913 ;  /* 0x4b40000102027423 */ /* 0x000fc80000004007 */
[C---:B------:R-:W-:Y:S01]  /*0110*/  FADD R3, R2.reuse, -12583039 ;  /* 0xcb40007f02037421 */ /* 0x040fe20000000000 */
[----:B------:R-:W-:-:S03]  /*0120*/  SHF.L.U32 R2, R2, 0x17, RZ ;  /* 0x0000001702027819 */ /* 0x000fc600000006ff */
[----:B------:R-:W-:-:S04]  /*0130*/  FFMA R3, R0, -1.4426950216293334961, -R3 ;  /* 0xbfb8aa3b00037823 */ /* 0x000fc80000000803 */
[----:B------:R-:W-:-:S06]  /*0140*/  FFMA R3, R0, -1.925963033500011079e-08, R3 ;  /* 0xb2a5706000037823 */ /* 0x000fcc0000000003 */
[----:B------:R-:W0:Y:S02]  /*0150*/  MUFU.EX2 R3, R3 ;  /* 0x0000000300037308 */ /* 0x000e240000000800 */
[----:B0-----:R-:W-:-:S04]  /*0160*/  FFMA R0, R2, R3, 1 ;  /* 0x3f80000002007423 */ /* 0x001fc80000000003 */
[----:B------:R-:W-:-:S05]  /*0170*/  VIADD R2, R0, 0x1800000 ;  /* 0x0180000000027836 */ /* 0x000fca0000000000 */
[----:B------:R-:W-:-:S04]  /*0180*/  LOP3.LUT R2, R2, 0x7f800000, RZ, 0xc0, !PT ;  /* 0x7f80000002027812 */ /* 0x000fc800078ec0ff */
[----:B------:R-:W-:-:S13]  /*0190*/  ISETP.GT.U32.AND P0, PT, R2, 0x1ffffff, PT ;  /* 0x01ffffff0200780c */ /* 0x000fda0003f04070 */
[----:B------:R-:W-:Y:S05]  /*01a0*/  @P0 BRA `(.L_x_22) ;  /* 0x00000000000c0947 */ /* 0x000fea0003800000 */
[----:B------:R-:W-:-:S07]  /*01b0*/  MOV R6, 0x1d0 ;  /* 0x000001d000067802 */ /* 0x000fce0000000f00 */
[----:B------:R-:W-:Y:S05]  /*01c0*/  CALL.REL.NOINC `($__internal_2_$__cuda_sm20_rcp_rn_f32_slowpath) ;  /* 0x0000000000207944 */ /* 0x000fea0003c00000 */
[----:B------:R-:W-:Y:S05]  /*01d0*/  BRA `(.L_x_23) ;  /* 0x0000000000107947 */ /* 0x000fea0003800000 */
.L_x_22:
[----:B------:R-:W0:Y:S02]  /*01e0*/  MUFU.RCP R3, R0 ;  /* 0x0000000000037308 */ /* 0x000e240000001000 */
[----:B0-----:R-:W-:-:S04]  /*01f0*/  FFMA R2, R0, R3, -1 ;  /* 0xbf80000000027423 */ /* 0x001fc80000000003 */
[----:B------:R-:W-:-:S04]  /*0200*/  FADD.FTZ R2, -R2, -RZ ;  /* 0x800000ff02027221 */ /* 0x000fc80000010100 */
[----:B------:R-:W-:-:S07]  /*0210*/  FFMA R3, R3, R2, R3 ;  /* 0x0000000203037223 */ /* 0x000fce0000000003 */
.L_x_23:
[----:B------:R-:W-:Y:S05]  /*0220*/  BSYNC.RECONVERGENT B0 ;  /* 0x0000000000007941 */ /* 0x000fea0003800200 */
.L_x_21:
[----:B------:R-:W-:Y:S01]  /*0230*/  STG.E desc[UR4][R4.64], R3 ;  /* 0x0000000304007986 */ /* 0x000fe2000c101904 */
[----:B------:R-:W-:Y:S05]  /*0240*/  EXIT ;  /* 0x000000000000794d */ /* 0x000fea0003800000 */
        .weak           $__internal_2_$__cuda_sm20_rcp_rn_f32_slowpath
        .type           $__internal_2_$__cuda_sm20_rcp_rn_f32_slowpath,@function
        .size           $__internal_2_$__cuda_sm20_rcp_rn_f32_slowpath,(.L_x_54 - $__internal_2_$__cuda_sm20_rcp_rn_f32_slowpath)
$__internal_2_$__cuda_sm20_rcp_rn_f32_slowpath:
[----:B------:R-:W-:Y:S01]  /*0250*/  IMAD.SHL.U32 R2, R0, 0x2, RZ ;  /* 0x0000000200027824 */ /* 0x000fe200078e00ff */
[----:B------:R-:W-:Y:S04]  /*0260*/  BSSY.RECONVERGENT B1, `(.L_x_24) ;  /* 0x0000030000017945 */ /* 0x000fe80003800200 */
[----:B------:R-:W-:-:S04]  /*0270*/  SHF.R.U32.HI R2, RZ, 0x18, R2 ;  /* 0x00000018ff027819 */ /* 0x000fc80000011602 */
[----:B------:R-:W-:-:S13]  /*0280*/  ISETP.NE.U32.AND P0, PT, R2, RZ, PT ;  /* 0x000000ff0200720c */ /* 0x000fda0003f05070 */
[----:B------:R-:W-:Y:S05]  /*0290*/  @P0 BRA `(.L_x_25) ;  /* 0x0000000000280947 */ /* 0x000fea0003800000 */
[----:B------:R-:W-:-:S04]  /*02a0*/  SHF.L.U32 R2, R0, 0x1, RZ ;  /* 0x0000000100027819 */ /* 0x000fc800000006ff */
[----:B------:R-:W-:-:S13]  /*02b0*/  ISETP.NE.AND P0, PT, R2, RZ, PT ;  /* 0x000000ff0200720c */ /* 0x000fda0003f05270 */
[----:B------:R-:W-:Y:S01]  /*02c0*/  @P0 FFMA R7, R0, 1.84467440737095516160e+19, RZ ;  /* 0x5f80000000070823 */ /* 0x000fe200000000ff */
[----:B------:R-:W-:Y:S08]  /*02d0*/  @!P0 MUFU.RCP R3, R0 ;  /* 0x0000000000038308 */ /* 0x000ff00000001000 */
[----:B------:R-:W0:Y:S02]  /*02e0*/  @P0 MUFU.RCP R2, R7 ;  /* 0x0000000700020308 */ /* 0x000e240000001000 */
[----:B0-----:R-:W-:-:S04]  /*02f0*/  @P0 FFMA R8, R7, R2, -1 ;  /* 0xbf80000007080423 */ /* 0x001fc80000000002 */
[----:B------:R-:W-:-:S04]  /*0300*/  @P0 FADD.FTZ R9, -R8, -RZ ;  /* 0x800000ff08090221 */ /* 0x000fc80000010100 */
[----:B------:R-:W-:-:S04]  /*0310*/  @P0 FFMA R2, R2, R9, R2 ;  /* 0x0000000902020223 */ /* 0x000fc80000000002 */
[----:B------:R-:W-:Y:S01]  /*0320*/  @P0 FFMA R3, R2, 1.84467440737095516160e+19, RZ ;  /* 0x5f80000002030823 */ /* 0x000fe200000000ff */
[----:B------:R-:W-:Y:S06]  /*0330*/  BRA `(.L_x_26) ;  /* 0x0000000000887947 */ /* 0x000fec0003800000 */
.L_x_25:
[----:B------:R-:W-:-:S05]  /*0340*/  VIADD R3, R2, 0xffffff03 ;  /* 0xffffff0302037836 */ /* 0x000fca0000000000 */
[----:B------:R-:W-:-:S13]  /*0350*/  ISETP.GT.U32.AND P0, PT, R3, 0x1, PT ;  /* 0x000000010300780c */ /* 0x000fda0003f04070 */
[----:B------:R-:W-:Y:S05]  /*0360*/  @P0 BRA `(.L_x_27) ;  /* 0x0000000000780947 */ /* 0x000fea0003800000 */
[----:B------:R-:W-:Y:S01]  /*0370*/  LOP3.LUT R7, R0, 0x7fffff, RZ, 0xc0, !PT ;  /* 0x007fffff00077812 */ /* 0x000fe200078ec0ff */
[----:B------:R-:W-:-:S03]  /*0380*/  IMAD.MOV.U32 R12, RZ, RZ, 0x3 ;  /* 0x00000003ff0c7424 */ /* 0x000fc600078e00ff */
[----:B------:R-:W-:Y:S02]  /*0390*/  LOP3.LUT R7, R7, 0x3f800000, RZ, 0xfc, !PT ;  /* 0x3f80000007077812 */ /* 0x000fe400078efcff */
[----:B------:R-:W-:Y:S02]  /*03a0*/  SHF.L.U32 R11, R12, R3, RZ ;  /* 0x000000030c0b7219 */ /* 0x000fe400000006ff */
[----:B------:R-:W0:Y:S02]  /*03b0*/  MUFU.RCP R8, R7 ;  /* 0x0000000700087308 */ /* 0x000e240000001000 */
[----:B0-----:R-:W-:-:S04]  /*03c0*/  FFMA R9, R7, R8, -1 ;  /* 0xbf80000007097423 */ /* 0x001fc80000000008 */
[----:B------:R-:W-:-:S04]  /*03d0*/  FADD.FTZ R9, -R9, -RZ ;  /* 0x800000ff09097221 */ /* 0x000fc80000010100 */
[CCC-:B------:R-:W-:Y:S01]  /*03e0*/  FFMA.RM R10, R8.reuse, R9.reuse, R8.reuse ;  /* 0x00000009080a7223 */ /* 0x1c0fe20000004008 */
[----:B------:R-:W-:-:S04]  /*03f0*/  FFMA.RP R9, R8, R9, R8 ;  /* 0x0000000908097223 */ /* 0x000fc80000008008 */
[C---:B------:R-:W-:Y:S02]  /*0400*/  LOP3.LUT R8, R10.reuse, 0x7fffff, RZ, 0xc0, !PT ;  /* 0x007fffff0a087812 */ /* 0x040fe400078ec0ff */
[----:B------:R-:W-:Y:S02]  /*0410*/  FSETP.NEU.FTZ.AND P0, PT, R10, R9, PT ;  /* 0x000000090a00720b */ /* 0x000fe40003f1d000 */
[----:B------:R-:W-:Y:S02]  /*0420*/  LOP3.LUT R8, R8, 0x800000, RZ, 0xfc, !PT ;  /* 0x0080000008087812 */ /* 0x000fe400078efcff */
[----:B------:R-:W-:Y:S02]  /*0430*/  SEL R9, RZ, 0xffffffff, !P0 ;  /* 0xffffffffff097807 */ /* 0x000fe40004000000 */
[----:B------:R-:W-:Y:S02]  /*0440*/  LOP3.LUT R10, R11, R8, RZ, 0xc0, !PT ;  /* 0x000000080b0a7212 */ /* 0x000fe400078ec0ff */
[----:B------:R-:W-:-:S02]  /*0450*/  IADD3 R9, PT, PT, -R9, RZ, RZ ;  /* 0x000000ff09097210 */ /* 0x000fc40007ffe1ff */
[-C--:B------:R-:W-:Y:S02]  /*0460*/  SHF.R.U32.HI R10, RZ, R3.reuse, R10 ;  /* 0x00000003ff0a7219 */ /* 0x080fe4000001160a */
[----:B------:R-:W-:Y:S02]  /*0470*/  LOP3.LUT P1, RZ, R9, R3, R8, 0xf8, !PT ;  /* 0x0000000309ff7212 */ /* 0x000fe4000782f808 */
[C---:B------:R-:W-:Y:S02]  /*0480*/  LOP3.LUT P0, RZ, R10.reuse, 0x1, RZ, 0xc0, !PT ;  /* 0x000000010aff7812 */ /* 0x040fe4000780c0ff */
[----:B------:R-:W-:-:S04]  /*0490*/  LOP3.LUT P2, RZ, R10, 0x2, RZ, 0xc0, !PT ;  /* 0x000000020aff7812 */ /* 0x000fc8000784c0ff */
[----:B------:R-:W-:Y:S02]  /*04a0*/  PLOP3.LUT P0, PT, P0, P1, P2, 0xe0, 0x0 ;  /* 0x000000000000781c */ /* 0x000fe40000703c20 */
[----:B------:R-:W-:Y:S02]  /*04b0*/  LOP3.LUT P1, RZ, R0, 0x7fffff, RZ, 0xc0, !PT ;  /* 0x007fffff00ff7812 */ /* 0x000fe4000782c0ff */
[----:B------:R-:W-:-:S05]  /*04c0*/  SEL R3, RZ, 0x1, !P0 ;  /* 0x00000001ff037807 */ /* 0x000fca0004000000 */
[----:B------:R-:W-:-:S05]  /*04d0*/  IMAD.MOV R3, RZ, RZ, -R3 ;  /* 0x000000ffff037224 */ /* 0x000fca00078e0a03 */
[----:B------:R-:W-:Y:S01]  /*04e0*/  ISETP.GE.AND P0, PT, R3, RZ, PT ;  /* 0x000000ff0300720c */ /* 0x000fe20003f06270 */
[----:B------:R-:W-:-:S05]  /*04f0*/  VIADD R3, R2, 0xffffff04 ;  /* 0xffffff0402037836 */ /* 0x000fca0000000000 */
[----:B------:R-:W-:-:S07]  /*0500*/  SHF.R.U32.HI R3, RZ, R3, R8 ;  /* 0x00000003ff037219 */ /* 0x000fce0000011608 */
[----:B------:R-:W-:-:S05]  /*0510*/  @!P0 IADD3 R3, PT, PT, R3, 0x1, RZ ;  /* 0x0000000103038810 */ /* 0x000fca0007ffe0ff */
[----:B------:R-:W-:-:S05]  /*0520*/  @!P1 IMAD.SHL.U32 R3, R3, 0x2, RZ ;  /* 0x0000000203039824 */ /* 0x000fca00078e00ff */
[----:B------:R-:W-:Y:S01]  /*0530*/  LOP3.LUT R3, R3, 0x80000000, R0, 0xf8, !PT ;  /* 0x8000000003037812 */ /* 0x000fe200078ef800 */
[----:B------:R-:W-:Y:S06]  /*0540*/  BRA `(.L_x_26) ;  /* 0x0000000000047947 */ /* 0x000fec0003800000 */
.L_x_27:
[----:B------:R0:W1:Y:S02]  /*0550*/  MUFU.RCP R3, R0 ;  /* 0x0000000000037308 */ /* 0x0000640000001000 */
.L_x_26:
[----:B------:R-:W-:Y:S05]  /*0560*/  BSYNC.RECONVERGENT B1 ;  /* 0x0000000000017941 */ /* 0x000fea0003800200 */
.L_x_24:
[----:B------:R-:W-:-:S04]  /*0570*/  HFMA2 R7, -RZ, RZ, 0, 0 ;  /* 0x00000000ff077431 */ /* 0x000fc800000001ff */
[----:B01----:R-:W-:Y:S05]  /*0580*/  RET.REL.NODEC R6 `(sigmoid_kernel) ;  /* 0xfffffff8069c7950 */ /* 0x003fea0003c3ffff */
.L_x_28:
        /* <DEDUP_REMOVED lines=15> */
.L_x_54:


//--------------------- .text.elementwise_leakyrelu --------------------------
	.section	.text.elementwise_leakyrelu,"ax",@progbits
	.align	128
        .global         elementwise_leakyrelu
        .type           elementwise_leakyrelu,@function
        .size           elementwise_leakyrelu,(.L_x_61 - elementwise_leakyrelu)
        .other          elementwise_leakyrelu,@"STO_CUDA_ENTRY STV_DEFAULT"
elementwise_leakyrelu:
.text.elementwise_leakyrelu:
        /* <DEDUP_REMOVED lines=10> */
[----:B------:R-:W2:Y:S06]  /*00a0*/  LDCU UR6, c[0x0][0x394] ;  /* 0x00007280ff0677ac */ /* 0x000eac0008000800 */
[----:B------:R-:W3:Y:S01]  /*00b0*/  LDC.64 R4, c[0x0][0x388] ;  /* 0x0000e200ff047b82 */ /* 0x000ee20000000a00 */
[----:B0-----:R-:W-:-:S05]  /*00c0*/  IMAD.WIDE R2, R7, 0x4, R2 ;  /* 0x0000000407027825 */ /* 0x001fca00078e0202 */
[----:B-1----:R-:W4:Y:S01]  /*00d0*/  LDG.E R9, desc[UR4][R2.64] ;  /* 0x0000000402097981 */ /* 0x002f22000c1e1900 */
[----:B---3--:R-:W-:Y:S01]  /*00e0*/  IMAD.WIDE R4, R7, 0x4, R4 ;  /* 0x0000000407047825 */ /* 0x008fe200078e0204 */
[----:B----4-:R-:W-:-:S13]  /*00f0*/  FSETP.GT.AND P0, PT, R9, RZ, PT ;  /* 0x000000ff0900720b */ /* 0x010fda0003f04000 */
[----:B--2---:R-:W-:-:S05]  /*0100*/  @!P0 FMUL R9, R9, UR6 ;  /* 0x0000000609098c20 */ /* 0x004fca0008400000 */
[----:B------:R-:W-:Y:S01]  /*0110*/  STG.E desc[UR4][R4.64], R9 ;  /* 0x0000000904007986 */ /* 0x000fe2000c101904 */
[----:B------:R-:W-:Y:S05]  /*0120*/  EXIT ;  /* 0x000000000000794d */ /* 0x000fea0003800000 */
.L_x_29:
        /* <DEDUP_REMOVED lines=13> */
.L_x_61:


//--------------------- .text.elementwise_min     --------------------------
	.section	.text.elementwise_min,"ax",@progbits
	.align	128
        .global         elementwise_min
        .type           elementwise_min,@function
        .size           elementwise_min,(.L_x_62 - elementwise_min)
        .other          elementwise_min,@"STO_CUDA_ENTRY STV_DEFAULT"
elementwise_min:
.text.elementwise_min:
        /* <DEDUP_REMOVED lines=9> */
[----:B------:R-:W1:Y:S07]  /*0090*/  LDCU.64 UR4, c[0x0][0x358] ;  /* 0x00006b00ff0477ac */ /* 0x000e6e0008000a00 */
[----:B------:R-:W2:Y:S08]  /*00a0*/  LDC.64 R4, c[0x0][0x388] ;  /* 0x0000e200ff047b82 */ /* 0x000eb00000000a00 */
[----:B------:R-:W3:Y:S01]  /*00b0*/  LDC.64 R6, c[0x0][0x390] ;  /* 0x0000e400ff067b82 */ /* 0x000ee20000000a00 */
[----:B0-----:R-:W-:-:S06]  /*00c0*/  IMAD.WIDE R2, R9, 0x4, R2 ;  /* 0x0000000409027825 */ /* 0x001fcc00078e0202 */
[----:B-1----:R-:W4:Y:S01]  /*00d0*/  LDG.E R2, desc[UR4][R2.64] ;  /* 0x0000000402027981 */ /* 0x002f22000c1e1900 */
[----:B--2---:R-:W-:-:S06]  /*00e0*/  IMAD.WIDE R4, R9, 0x4, R4 ;  /* 0x0000000409047825 */ /* 0x004fcc00078e0204 */
[----:B------:R-:W4:Y:S01]  /*00f0*/  LDG.E R5, desc[UR4][R4.64] ;  /* 0x0000000404057981 */ /* 0x000f22000c1e1900 */
[----:B---3--:R-:W-:Y:S01]  /*0100*/  IMAD.WIDE R6, R9, 0x4, R6 ;  /* 0x0000000409067825 */ /* 0x008fe200078e0206 */
[----:B----4-:R-:W-:-:S05]  /*0110*/  FMNMX R9, R2, R5, PT ;  /* 0x0000000502097209 */ /* 0x010fca0003800000 */
[----:B------:R-:W-:Y:S01]  /*0120*/  STG.E desc[UR4][R6.64], R9 ;  /* 0x0000000906007986 */ /* 0x000fe2000c101904 */
[----:B------:R-:W-:Y:S05]  /*0130*/  EXIT ;  /* 0x000000000000794d */ /* 0x000fea0003800000 */
.L_x_30:
        /* <DEDUP_REMOVED lines=12> */
.L_x_62:


//--------------------- .text.elementwise_max     --------------------------
	.section	.text.elementwise_max,"ax",@progbits
	.align	128
        .global         elementwise_max
        .type           elementwise_max,@function
        .size           elementwise_max,(.L_x_63 - elementwise_max)
        .other          elementwise_max,@"STO_CUDA_ENTRY STV_DEFAULT"
elementwise_max:
.text.elementwise_max:
        /* <DEDUP_REMOVED lines=17> */
[----:B----4-:R-:W-:-:S05]  /*0110*/  FMNMX R9, R2, R5, !PT ;  /* 0x0000000502097209 */ /* 0x010fca0007800000 */
[----:B------:R-:W-:Y:S01]  /*0120*/  STG.E desc[UR4][R6.64], R9 ;  /* 0x0000000906007986 */ /* 0x000fe2000c101904 */
[----:B------:R-:W-:Y:S05]  /*0130*/  EXIT ;  /* 0x000000000000794d */ /* 0x000fea0003800000 */
.L_x_31:
        /* <DEDUP_REMOVED lines=12> */
.L_x_63:


//--------------------- .text.elementwise_pow     --------------------------
	.section	.text.elementwise_pow,"ax",@progbits
	.align	128
        .global         elementwise_pow
        .type           elementwise_pow,@function
        .size           elementwise_pow,(.L_x_64 - elementwise_pow)
        .other          elementwise_pow,@"STO_CUDA_ENTRY STV_DEFAULT"
elementwise_pow:
.text.elementwise_pow:
        /* <DEDUP_REMOVED lines=10> */
[----:B------:R-:W2:Y:S01]  /*00a0*/  LDC.64 R6, c[0x0][0x388] ;  /* 0x0000e200ff067b82 */ /* 0x000ea20000000a00 */
[----:B0-----:R-:W-:-:S05]  /*00b0*/  IMAD.WIDE R4, R0, 0x4, R4 ;  /* 0x0000000400047825 */ /* 0x001fca00078e0204 */
[----:B-1----:R-:W3:Y:S01]  /*00c0*/  LDG.E R2, desc[UR4][R4.64] ;  /* 0x0000000404027981 */ /* 0x002ee2000c1e1900 */
[----:B--2---:R-:W-:-:S05]  /*00d0*/  IMAD.WIDE R6, R0, 0x4, R6 ;  /* 0x0000000400067825 */ /* 0x004fca00078e0206 */
[----:B------:R0:W2:Y:S01]  /*00e0*/  LDG.E R3, desc[UR4][R6.64] ;  /* 0x0000000406037981 */ /* 0x0000a2000c1e1900 */
[----:B------:R-:W-:Y:S01]  /*00f0*/  BSSY.RECONVERGENT B0, `(.L_x_32) ;  /* 0x000005a000007945 */ /* 0x000fe20003800200 */
[C---:B---3--:R-:W-:Y:S01]  /*0100*/  FMUL R9, |R2|.reuse, 16777216 ;  /* 0x4b80000002097820 */ /* 0x048fe20000400200 */
[----:B------:R-:W-:-:S04]  /*0110*/  FSETP.GEU.AND P0, PT, |R2|, 1.175494350822287508e-38, PT ;  /* 0x008000000200780b */ /* 0x000fc80003f0e200 */
[----:B------:R-:W-:Y:S02]  /*0120*/  FSEL R9, R9, |R2|, !P0 ;  /* 0x4000000209097208 */ /* 0x000fe40004000000 */
[----:B------:R-:W-:Y:S02]  /*0130*/  FSEL R4, RZ, -24, P0 ;  /* 0xc1c00000ff047808 */ /* 0x000fe40000000000 */
[----:B------:R-:W-:-:S04]  /*0140*/  IADD3 R8, PT, PT, R9, -0x3f3504f3, RZ ;  /* 0xc0cafb0d09087810 */ /* 0x000fc80007ffe0ff */
[----:B------:R-:W-:-:S04]  /*0150*/  LOP3.LUT R8, R8, 0xff800000, RZ, 0xc0, !PT ;  /* 0xff80000008087812 */ /* 0x000fc800078ec0ff */
[-C--:B------:R-:W-:Y:S02]  /*0160*/  IADD3 R9, PT, PT, R9, -R8.reuse, RZ ;  /* 0x8000000809097210 */ /* 0x080fe40007ffe0ff */
[----:B------:R-:W-:Y:S01]  /*0170*/  I2FP.F32.S32 R5, R8 ;  /* 0x0000000800057245 */ /* 0x000fe20000201400 */
[----:B------:R-:W-:Y:S02]  /*0180*/  HFMA2 R8, -RZ, RZ, 0.771484375, 0.21533203125 ;  /* 0x3a2c32e4ff087431 */ /* 0x000fe400000001ff */
[C---:B------:R-:W-:Y:S01]  /*0190*/  FADD R10, R9.reuse, 1 ;  /* 0x3f800000090a7421 */ /* 0x040fe20000000000 */
[----:B------:R-:W-:Y:S01]  /*01a0*/  FADD R9, R9, -1 ;  /* 0xbf80000009097421 */ /* 0x000fe20000000000 */
[----:B------:R-:W-:-:S03]  /*01b0*/  FFMA R4, R5, 1.1920928955078125e-07, R4 ;  /* 0x3400000005047823 */ /* 0x000fc60000000004 */
[----:B------:R-:W-:Y:S01]  /*01c0*/  FADD R11, R9, R9 ;  /* 0x00000009090b7221 */ /* 0x000fe20000000000 */
[----:B------:R-:W1:Y:S03]  /*01d0*/  MUFU.RCP R10, R10 ;  /* 0x0000000a000a7308 */ /* 0x000e660000001000 */
[----:B-1----:R-:W-:-:S04]  /*01e0*/  FMUL R11, R10, R11 ;  /* 0x0000000b0a0b7220 */ /* 0x002fc80000400000 */
[----:B0-----:R-:W-:Y:S01]  /*01f0*/  FADD R6, R9, -R11 ;  /* 0x8000000b09067221 */ /* 0x001fe20000000000 */
[CC--:B------:R-:W-:Y:S01]  /*0200*/  FMUL R5, R11.reuse, R11.reuse ;  /* 0x0000000b0b057220 */ /* 0x0c0fe20000400000 */
[----:B------:R-:W-:Y:S02]  /*0210*/  FFMA R7, R11, 1.4426950216293334961, R4 ;  /* 0x3fb8aa3b0b077823 */ /* 0x000fe40000000004 */
[----:B------:R-:W-:Y:S01]  /*0220*/  FADD R6, R6, R6 ;  /* 0x0000000606067221 */ /* 0x000fe20000000000 */
[----:B------:R-:W-:Y:S01]  /*0230*/  FFMA R8, R5, R8, 0.0032181653659790754318 ;  /* 0x3b52e7db05087423 */ /* 0x000fe20000000008 */
[----:B------:R-:W-:Y:S02]  /*0240*/  FADD R4, R4, -R7 ;  /* 0x8000000704047221 */ /* 0x000fe40000000000 */
[----:B------:R-:W-:Y:S01]  /*0250*/  FFMA R9, R9, -R11, R6 ;  /* 0x8000000b09097223 */ /* 0x000fe20000000006 */
[----:B------:R-:W-:Y:S01]  /*0260*/  FFMA R8, R5, R8, 0.018033718690276145935 ;  /* 0x3c93bb7305087423 */ /* 0x000fe20000000008 */
[----:B------:R-:W-:-:S02]  /*0270*/  FFMA R4, R11, 1.4426950216293334961, R4 ;  /* 0x3fb8aa3b0b047823 */ /* 0x000fc40000000004 */
[----:B------:R-:W-:Y:S01]  /*0280*/  FMUL R9, R10, R9 ;  /* 0x000000090a097220 */ /* 0x000fe20000400000 */
[----:B------:R-:W-:-:S03]  /*0290*/  FFMA R8, R5, R8, 0.12022458761930465698 ;  /* 0x3df6384f05087423 */ /* 0x000fc60000000008 */
[----:B------:R-:W-:Y:S01]  /*02a0*/  FFMA R4, R9, 1.4426950216293334961, R4 ;  /* 0x3fb8aa3b09047823 */ /* 0x000fe20000000004 */
[----:B------:R-:W-:-:S03]  /*02b0*/  FMUL R8, R5, R8 ;  /* 0x0000000805087220 */ /* 0x000fc60000400000 */
[----:B------:R-:W-:Y:S01]  /*02c0*/  FFMA R4, R11, 1.9251366722983220825e-08, R4 ;  /* 0x32a55e340b047823 */ /* 0x000fe20000000004 */
[----:B------:R-:W-:-:S04]  /*02d0*/  FMUL R5, R8, 3 ;  /* 0x4040000008057820 */ /* 0x000fc80000400000 */
[----:B------:R-:W-:-:S04]  /*02e0*/  FFMA R5, R9, R5, R4 ;  /* 0x0000000509057223 */ /* 0x000fc80000000004 */
[----:B------:R-:W-:-:S04]  /*02f0*/  FFMA R8, R11, R8, R5 ;  /* 0x000000080b087223 */ /* 0x000fc80000000005 */
[----:B------:R-:W-:-:S04]  /*0300*/  FADD R4, R7, R8 ;  /* 0x0000000807047221 */ /* 0x000fc80000000000 */
[----:B--2---:R-:W-:Y:S01]  /*0310*/  FMUL R6, R3, R4 ;  /* 0x0000000403067220 */ /* 0x004fe20000400000 */
[----:B------:R-:W-:-:S03]  /*0320*/  FADD R7, -R7, R4 ;  /* 0x0000000407077221 */ /* 0x000fc60000000100 */
[----:B------:R-:W0:Y:S01]  /*0330*/  FRND R9, R6 ;  /* 0x0000000600097307 */ /* 0x000e220000201000 */
[----:B------:R-:W-:Y:S01]  /*0340*/  FADD R8, R8, -R7 ;  /* 0x8000000708087221 */ /* 0x000fe20000000000 */
[C---:B------:R-:W-:Y:S01]  /*0350*/  FFMA R5, R3.reuse, R4, -R6 ;  /* 0x0000000403057223 */ /* 0x040fe20000000806 */
[----:B------:R-:W-:Y:S02]  /*0360*/  MOV R7, 0x391fcb8e ;  /* 0x391fcb8e00077802 */ /* 0x000fe40000000f00 */
[C---:B------:R-:W-:Y:S01]  /*0370*/  FSETP.GT.AND P1, PT, |R6|.reuse, 152, PT ;  /* 0x431800000600780b */ /* 0x040fe20003f24200 */
[----:B------:R-:W-:Y:S01]  /*0380*/  FFMA R5, R3, R8, R5 ;  /* 0x0000000803057223 */ /* 0x000fe20000000005 */
[C---:B------:R-:W-:Y:S01]  /*0390*/  FSETP.GEU.AND P2, PT, R6.reuse, RZ, PT ;  /* 0x000000ff0600720b */ /* 0x040fe20003f4e000 */
[----:B0-----:R-:W-:Y:S01]  /*03a0*/  FADD R4, R6, -R9 ;  /* 0x8000000906047221 */ /* 0x001fe20000000000 */
[----:B------:R-:W-:-:S03]  /*03b0*/  FSETP.GT.AND P0, PT, R9, RZ, PT ;  /* 0x000000ff0900720b */ /* 0x000fc60003f04000 */
[----:B------:R-:W-:Y:S01]  /*03c0*/  FADD R4, R5, R4 ;  /* 0x0000000405047221 */ /* 0x000fe20000000000 */
[----:B------:R-:W-:Y:S02]  /*03d0*/  SEL R8, RZ, 0x83000000, P0 ;  /* 0x83000000ff087807 */ /* 0x000fe40000000000 */
[----:B------:R-:W-:Y:S01]  /*03e0*/  FSETP.NEU.AND P0, PT, R3, RZ, PT ;  /* 0x000000ff0300720b */ /* 0x000fe20003f0d000 */
[----:B------:R-:W-:Y:S01]  /*03f0*/  FFMA R5, R4, R7, 0.0013391353422775864601 ;  /* 0x3aaf85ed04057423 */ /* 0x000fe20000000007 */
[----:B------:R-:W-:Y:S01]  /*0400*/  IADD3 R10, PT, PT, R8, 0x7f000000, RZ ;  /* 0x7f000000080a7810 */ /* 0x000fe20007ffe0ff */
[----:B------:R-:W0:Y:S01]  /*0410*/  F2I.NTZ R7, R6 ;  /* 0x0000000600077305 */ /* 0x000e220000203100 */
[----:B------:R-:W-:Y:S01]  /*0420*/  FSETP.EQ.OR P0, PT, R2, 1, !P0 ;  /* 0x3f8000000200780b */ /* 0x000fe20004702400 */
[----:B------:R-:W-:-:S04]  /*0430*/  FFMA R5, R4, R5, 0.0096188392490148544312 ;  /* 0x3c1d985604057423 */ /* 0x000fc80000000005 */
[----:B------:R-:W-:-:S04]  /*0440*/  FFMA R5, R4, R5, 0.055503588169813156128 ;  /* 0x3d6357bb04057423 */ /* 0x000fc80000000005 */
[----:B------:R-:W-:-:S04]  /*0450*/  FFMA R5, R4, R5, 0.24022644758224487305 ;  /* 0x3e75fdec04057423 */ /* 0x000fc80000000005 */
[----:B------:R-:W-:Y:S01]  /*0460*/  FFMA R5, R4, R5, 0.69314718246459960938 ;  /* 0x3f31721804057423 */ /* 0x000fe20000000005 */
[----:B0-----:R-:W-:-:S03]  /*0470*/  LEA R8, R7, -R8, 0x17 ;  /* 0x8000000807087211 */ /* 0x001fc600078eb8ff */
[----:B------:R-:W-:-:S04]  /*0480*/  FFMA R5, R4, R5, 1 ;  /* 0x3f80000004057423 */ /* 0x000fc80000000005 */
[----:B------:R-:W-:-:S04]  /*0490*/  FMUL R5, R5, R10 ;  /* 0x0000000a05057220 */ /* 0x000fc80000400000 */
[----:B------:R-:W-:Y:S01]  /*04a0*/  FMUL R8, R5, R8 ;  /* 0x0000000805087220 */ /* 0x000fe20000400000 */
[----:B------:R-:W-:Y:S01]  /*04b0*/  HFMA2 R5, -RZ, RZ, 1.875, 0 ;  /* 0x3f800000ff057431 */ /* 0x000fe200000001ff */
[----:B------:R-:W-:Y:S01]  /*04c0*/  @P1 FSEL R8, RZ, +INF , !P2 ;  /* 0x7f800000ff081808 */ /* 0x000fe20005000000 */
[----:B------:R-:W-:Y:S06]  /*04d0*/  @P0 BRA `(.L_x_33) ;  /* 0x00000000006c0947 */ /* 0x000fec0003800000 */
[----:B------:R-:W-:-:S04]  /*04e0*/  FSETP.NAN.AND P0, PT, |R3|, |R3|, PT ;  /* 0x400000030300720b */ /* 0x000fc80003f08200 */
[----:B------:R-:W-:-:S13]  /*04f0*/  FSETP.NUM.AND P0, PT, |R2|, |R2|, !P0 ;  /* 0x400000020200720b */ /* 0x000fda0004707200 */
[----:B------:R-:W-:Y:S01]  /*0500*/  @!P0 FADD R5, R2, R3 ;  /* 0x0000000302058221 */ /* 0x000fe20000000000 */
[----:B------:R-:W-:Y:S06]  /*0510*/  @!P0 BRA `(.L_x_33) ;  /* 0x00000000005c8947 */ /* 0x000fec0003800000 */
[----:B------:R-:W-:Y:S01]  /*0520*/  FMUL R6, R3, 0.5 ;  /* 0x3f00000003067820 */ /* 0x000fe20000400000 */
[----:B------:R-:W-:-:S04]  /*0530*/  FSETP.NEU.AND P0, PT, |R2|, +INF , PT ;  /* 0x7f8000000200780b */ /* 0x000fc80003f0d200 */
[----:B------:R-:W-:Y:S01]  /*0540*/  FSETP.NEU.AND P0, PT, R2, RZ, P0 ;  /* 0x000000ff0200720b */ /* 0x000fe2000070d000 */
[----:B------:R-:W0:Y:S03]  /*0550*/  FRND.TRUNC R6, R6 ;  /* 0x0000000600067307 */ /* 0x000e26000020d000 */
[----:B------:R-:W-:Y:S01]  /*0560*/  FSETP.GEU.OR P1, PT, R3, RZ, P0 ;  /* 0x000000ff0300720b */ /* 0x000fe2000072e400 */
[----:B0-----:R-:W-:-:S04]  /*0570*/  FADD R4, R6, R6 ;  /* 0x0000000606047221 */ /* 0x001fc80000000000 */
[----:B------:R-:W-:-:S04]  /*0580*/  FADD R7, R3, -R4 ;  /* 0x8000000403077221 */ /* 0x000fc80000000000 */
[----:B------:R-:W-:Y:S01]  /*0590*/  @!P0 FADD R4, R2, R2 ;  /* 0x0000000202048221 */ /* 0x000fe20000000000 */
[----:B------:R-:W-:-:S04]  /*05a0*/  FSETP.NEU.AND P2, PT, |R7|, 1, !P0 ;  /* 0x3f8000000700780b */ /* 0x000fc8000474d200 */
[----:B------:R-:W-:-:S09]  /*05b0*/  @!P1 LOP3.LUT R4, R4, 0x7f800000, RZ, 0x3c, !PT ;  /* 0x7f80000004049812 */ /* 0x000fd200078e3cff */
[----:B------:R-:W-:-:S04]  /*05c0*/  @P2 LOP3.LUT R4, R4, 0x7fffffff, RZ, 0xc0, !PT ;  /* 0x7fffffff04042812 */ /* 0x000fc800078ec0ff */
[----:B------:R-:W-:Y:S01]  /*05d0*/  @!P0 MOV R5, R4 ;  /* 0x0000000400058202 */ /* 0x000fe20000000f00 */
[----:B------:R-:W-:Y:S06]  /*05e0*/  @!P0 BRA `(.L_x_33) ;  /* 0x0000000000288947 */ /* 0x000fec0003800000 */
[----:B------:R-:W-:Y:S02]  /*05f0*/  FSETP.NEU.AND P0, PT, |R3|, +INF , PT ;  /* 0x7f8000000300780b */ /* 0x000fe40003f0d200 */
[----:B------:R-:W-:-:S13]  /*0600*/  FSETP.EQ.AND P1, PT, R2, -1, PT ;  /* 0xbf8000000200780b */ /* 0x000fda0003f22000 */
[----:B------:R-:W-:Y:S05]  /*0610*/  @!P0 BRA P1, `(.L_x_33) ;  /* 0x00000000001c8947 */ /* 0x000fea0000800000 */
[----:B------:R-:W-:Y:S02]  /*0620*/  FSETP.GEU.AND P1, PT, R2, RZ, PT ;  /* 0x000000ff0200720b */ /* 0x000fe40003f2e000 */
[----:B------:R-:W-:-:S11]  /*0630*/  MOV R5, R8 ;  /* 0x0000000800057202 */ /* 0x000fd60000000f00 */
[----:B------:R-:W0:Y:S01]  /*0640*/  @!P1 FRND.FLOOR R2, R3 ;  /* 0x0000000300029307 */ /* 0x000e220000205000 */
[----:B------:R-:W-:Y:S02]  /*0650*/  @!P1 FSETP.NEU.AND P2, PT, |R7|, 1, PT ;  /* 0x3f8000000700980b */ /* 0x000fe40003f4d200 */
[----:B0-----:R-:W-:Y:S02]  /*0660*/  @!P1 FSETP.NEU.AND P0, PT, R3, R2, PT ;  /* 0x000000020300920b */ /* 0x001fe40003f0d000 */
[----:B------:R-:W-:-:S04]  /*0670*/  @!P1 FSEL R2, R8, -R8, P2 ;  /* 0x8000000808029208 */ /* 0x000fc80001000000 */
[----:B------:R-:W-:-:S07]  /*0680*/  @!P1 FSEL R5, R2, +QNAN , !P0 ;  /* 0x7fffffff02059808 */ /* 0x000fce0004000000 */
.L_x_33:
[----:B------:R-:W-:Y:S05]  /*0690*/  BSYNC.RECONVERGENT B0 ;  /* 0x0000000000007941 */ /* 0x000fea0003800200 */
.L_x_32:
[----:B------:R-:W0:Y:S02]  /*06a0*/  LDC.64 R2, c[0x0][0x390] ;  /* 0x0000e400ff027b82 */ /* 0x000e240000000a00 */
[----:B0-----:R-:W-:-:S05]  /*06b0*/  IMAD.WIDE R2, R0, 0x4, R2 ;  /* 0x0000000400027825 */ /* 0x001fca00078e0202 */
[----:B------:R-:W-:Y:S01]  /*06c0*/  STG.E desc[UR4][R2.64], R5 ;  /* 0x0000000502007986 */ /* 0x000fe2000c101904 */
[----:B------:R-:W-:Y:S05]  /*06d0*/  EXIT ;  /* 0x000000000000794d */ /* 0x000fea0003800000 */
.L_x_34:
        /* <DEDUP_REMOVED lines=10> */
.L_x_64:


//--------------------- .text.elementwise_div     --------------------------
	.section	.text.elementwise_div,"ax",@progbits
	.align	128
        .global         elementwise_div
        .type           elementwise_div,@function
        .size           elementwise_div,(.L_x_55 - elementwise_div)
        .other          elementwise_div,@"STO_CUDA_ENTRY STV_DEFAULT"
elementwise_div:
.text.elementwise_div:
        /* <DEDUP_REMOVED lines=11> */
[----:B------:R-:W3:Y:S01]  /*00b0*/  LDC R8, c[0x0][0x39c] ;  /* 0x0000e700ff087b82 */ /* 0x000ee20000000800 */
[----:B0-----:R-:W-:-:S05]  /*00c0*/  IMAD.WIDE R4, R2, 0x4, R4 ;  /* 0x0000000402047825 */ /* 0x001fca00078e0204 */
[----:B-1----:R-:W3:Y:S01]  /*00d0*/  LDG.E R3, desc[UR4][R4.64] ;  /* 0x0000000404037981 */ /* 0x002ee2000c1e1900 */
[----:B--2---:R-:W-:-:S05]  /*00e0*/  IMAD.WIDE R6, R2, 0x4, R6 ;  /* 0x0000000402067825 */ /* 0x004fca00078e0206 */
[----:B------:R-:W2:Y:S01]  /*00f0*/  LDG.E R0, desc[UR4][R6.64] ;  /* 0x0000000406007981 */ /* 0x000ea2000c1e1900 */
[----:B------:R-:W-:Y:S01]  /*0100*/  BSSY.RECONVERGENT B0, `(.L_x_35) ;  /* 0x000000f000007945 */ /* 0x000fe20003800200 */
[C---:B---3--:R-:W-:Y:S02]  /*0110*/  FSETP.GEU.AND P1, PT, |R3|.reuse, R8, PT ;  /* 0x000000080300720b */ /* 0x048fe40003f2e200 */
[----:B------:R-:W-:-:S11]  /*0120*/  FSETP.GE.AND P0, PT, R3, RZ, PT ;  /* 0x000000ff0300720b */ /* 0x000fd60003f06000 */
[----:B------:R-:W-:-:S04]  /*0130*/  @!P1 FSEL R3, R8, -R8, P0 ;  /* 0x8000000808039208 */ /* 0x000fc80000000000 */
[----:B------:R-:W0:Y:S08]  /*0140*/  MUFU.RCP R8, R3 ;  /* 0x0000000300087308 */ /* 0x000e300000001000 */
[----:B--2---:R-:W1:Y:S01]  /*0150*/  FCHK P0, R0, R3 ;  /* 0x0000000300007302 */ /* 0x004e620000000000 */
[----:B0-----:R-:W-:-:S04]  /*0160*/  FFMA R9, -R3, R8, 1 ;  /* 0x3f80000003097423 */ /* 0x001fc80000000108 */
[----:B------:R-:W-:-:S04]  /*0170*/  FFMA R9, R8, R9, R8 ;  /* 0x0000000908097223 */ /* 0x000fc80000000008 */
[----:B------:R-:W-:-:S04]  /*0180*/  FFMA R4, R0, R9, RZ ;  /* 0x0000000900047223 */ /* 0x000fc800000000ff */
[----:B------:R-:W-:-:S04]  /*0190*/  FFMA R5, -R3, R4, R0 ;  /* 0x0000000403057223 */ /* 0x000fc80000000100 */
[----:B------:R-:W-:Y:S01]  /*01a0*/  FFMA R9, R9, R5, R4 ;  /* 0x0000000509097223 */ /* 0x000fe20000000004 */
[----:B-1----:R-:W-:Y:S06]  /*01b0*/  @!P0 BRA `(.L_x_36) ;  /* 0x00000000000c8947 */ /* 0x002fec0003800000 */
[----:B------:R-:W-:-:S07]  /*01c0*/  MOV R4, 0x1e0 ;  /* 0x000001e000047802 */ /* 0x000fce0000000f00 */
[----:B------:R-:W-:Y:S05]  /*01d0*/  CALL.REL.NOINC `($__internal_3_$__cuda_sm3x_div_rn_noftz_f32_slowpath) ;  /* 0x0000000000187944 */ /* 0x000fea0003c00000 */
[----:B------:R-:W-:-:S07]  /*01e0*/  IMAD.MOV.U32 R9, RZ, RZ, R0 ;  /* 0x000000ffff097224 */ /* 0x000fce00078e0000 */
.L_x_36:
[----:B------:R-:W-:Y:S05]  /*01f0*/  BSYNC.RECONVERGENT B0 ;  /* 0x0000000000007941 */ /* 0x000fea0003800200 */
.L_x_35:
[----:B------:R-:W0:Y:S02]  /*0200*/  LDC.64 R4, c[0x0][0x390] ;  /* 0x0000e400ff047b82 */ /* 0x000e240000000a00 */
[----:B0-----:R-:W-:-:S05]  /*0210*/  IMAD.WIDE R2, R2, 0x4, R4 ;  /* 0x0000000402027825 */ /* 0x001fca00078e0204 */
[----:B------:R-:W-:Y:S01]  /*0220*/  STG.E desc[UR4][R2.64], R9 ;  /* 0x0000000902007986 */ /* 0x000fe2000c101904 */
[----:B------:R-:W-:Y:S05]  /*0230*/  EXIT ;  /* 0x000000000000794d */ /* 0x000fea0003800000 */
        .weak           $__internal_3_$__cuda_sm3x_div_rn_noftz_f32_slowpath
        .type           $__internal_3_$__cuda_sm3x_div_rn_noftz_f32_slowpath,@function
        .size           $__internal_3_$__cuda_sm3x_div_rn_noftz_f32_slowpath,(.L_x_55 - $__internal_3_$__cuda_sm3x_div_rn_noftz_f32_slowpath)
$__internal_3_$__cuda_sm3x_div_rn_noftz_f32_slowpath:
[--C-:B------:R-:W-:Y:S01]  /*0240*/  SHF.R.U32.HI R6, RZ, 0x17, R3.reuse ;  /* 0x00000017ff067819 */ /* 0x100fe20000011603 */
[----:B------:R-:W-:Y:S01]  /*0250*/  BSSY.RECONVERGENT B1, `(.L_x_37) ;  /* 0x0000064000017945 */ /* 0x000fe20003800200 */
[--C-:B------:R-:W-:Y:S01]  /*0260*/  SHF.R.U32.HI R5, RZ, 0x17, R0.reuse ;  /* 0x00000017ff057819 */ /* 0x100fe20000011600 */
[----:B------:R-:W-:Y:S01]  /*0270*/  IMAD.MOV.U32 R7, RZ, RZ, R0 ;  /* 0x000000ffff077224 */ /* 0x000fe200078e0000 */
[----:B------:R-:W-:Y:S01]  /*0280*/  LOP3.LUT R6, R6, 0xff, RZ, 0xc0, !PT ;  /* 0x000000ff06067812 */ /* 0x000fe200078ec0ff */
[----:B------:R-:W-:Y:S01]  /*0290*/  IMAD.MOV.U32 R8, RZ, RZ, R3 ;  /* 0x000000ffff087224 */ /* 0x000fe200078e0003 */
[----:B------:R-:W-:-:S03]  /*02a0*/  LOP3.LUT R5, R5, 0xff, RZ, 0xc0, !PT ;  /* 0x000000ff05057812 */ /* 0x000fc600078ec0ff */
[----:B------:R-:W-:Y:S02]  /*02b0*/  VIADD R11, R6, 0xffffffff ;  /* 0xffffffff060b7836 */ /* 0x000fe40000000000 */
[----:B------:R-:W-:-:S03]  /*02c0*/  VIADD R10, R5, 0xffffffff ;  /* 0xffffffff050a7836 */ /* 0x000fc60000000000 */
[----:B------:R-:W-:-:S04]  /*02d0*/  ISETP.GT.U32.AND P0, PT, R11, 0xfd, PT ;  /* 0x000000fd0b00780c */ /* 0x000fc80003f04070 */
[----:B------:R-:W-:-:S13]  /*02e0*/  ISETP.GT.U32.OR P0, PT, R10, 0xfd, P0 ;  /* 0x000000fd0a00780c */ /* 0x000fda0000704470 */
[----:B------:R-:W-:Y:S01]  /*02f0*/  @!P0 IMAD.MOV.U32 R9, RZ, RZ, RZ ;  /* 0x000000ffff098224 */ /* 0x000fe200078e00ff */
[----:B------:R-:W-:Y:S06]  /*0300*/  @!P0 BRA `(.L_x_38) ;  /* 0x00000000005c8947 */ /* 0x000fec0003800000 */
[----:B------:R-:W-:Y:S02]  /*0310*/  FSETP.GTU.FTZ.AND P0, PT, |R0|, +INF , PT ;  /* 0x7f8000000000780b */ /* 0x000fe40003f1c200 */
        /* <DEDUP_REMOVED lines=20> */
[----:B------:R-:W-:Y:S02]  /*0460*/  @!P1 FFMA R8, R3, 1.84467440737095516160e+19, RZ ;  /* 0x5f80000003089823 */ /* 0x000fe400000000ff */
[----:B------:R-:W-:-:S07]  /*0470*/  @!P1 VIADD R9, R9, 0x40 ;  /* 0x0000004009099836 */ /* 0x000fce0000000000 */
.L_x_38:
[----:B------:R-:W-:Y:S01]  /*0480*/  LEA R3, R6, 0xc0800000, 0x17 ;  /* 0xc080000006037811 */ /* 0x000fe200078eb8ff */
[----:B------:R-:W-:Y:S01]  /*0490*/  VIADD R5, R5, 0xffffff81 ;  /* 0xffffff8105057836 */ /* 0x000fe20000000000 */
[----:B------:R-:W-:Y:S03]  /*04a0*/  BSSY.RECONVERGENT B2, `(.L_x_43) ;  /* 0x0000035000027945 */ /* 0x000fe60003800200 */
[----:B------:R-:W-:Y:S01]  /*04b0*/  IMAD.IADD R3, R8, 0x1, -R3 ;  /* 0x0000000108037824 */ /* 0x000fe200078e0a03 */
[C---:B------:R-:W-:Y:S01]  /*04c0*/  IADD3 R6, PT, PT, R5.reuse, 0x7f, -R6 ;  /* 0x0000007f05067810 */ /* 0x040fe20007ffe806 */
[----:B------:R-:W-:Y:S02]  /*04d0*/  IMAD R0, R5, -0x800000, R7 ;  /* 0xff80000005007824 */ /* 0x000fe400078e0207 */
[----:B------:R-:W0:Y:S01]  /*04e0*/  MUFU.RCP R8, R3 ;  /* 0x0000000300087308 */ /* 0x000e220000001000 */
[----:B------:R-:W-:Y:S01]  /*04f0*/  FADD.FTZ R11, -R3, -RZ ;  /* 0x800000ff030b7221 */ /* 0x000fe20000010100 */
[----:B------:R-:W-:-:S03]  /*0500*/  IMAD.IADD R6, R6, 0x1, R9 ;  /* 0x0000000106067824 */ /* 0x000fc600078e0209 */
        /* <DEDUP_REMOVED lines=8> */
[----:B------:R-:W-:-:S05]  /*0590*/  LOP3.LUT R3, R3, 0xff, RZ, 0xc0, !PT ;  /* 0x000000ff03037812 */ /* 0x000fca00078ec0ff */
[----:B------:R-:W-:-:S04]  /*05a0*/  IMAD.IADD R9, R3, 0x1, R6 ;  /* 0x0000000103097824 */ /* 0x000fc800078e0206 */
        /* <DEDUP_REMOVED lines=28> */
[----:B------:R-:W-:-:S05]  /*0770*/  LOP3.LUT R3, R3, R6, RZ, 0xc0, !PT ;  /* 0x0000000603037212 */ /* 0x000fca00078ec0ff */
[----:B------:R-:W-:-:S05]  /*0780*/  IMAD.IADD R3, R8, 0x1, R3 ;  /* 0x0000000108037824 */ /* 0x000fca00078e0203 */
[----:B------:R-:W-:Y:S01]  /*0790*/  LOP3.LUT R0, R3, R0, RZ, 0xfc, !PT ;  /* 0x0000000003007212 */ /* 0x000fe200078efcff */
[----:B------:R-:W-:Y:S06]  /*07a0*/  BRA `(.L_x_46) ;  /* 0x0000000000107947 */ /* 0x000fec0003800000 */
.L_x_45:
[----:B------:R-:W-:-:S04]  /*07b0*/  LOP3.LUT R0, R0, 0x80000000, RZ, 0xc0, !PT ;  /* 0x8000000000007812 */ /* 0x000fc800078ec0ff */
[----:B------:R-:W-:Y:S01]  /*07c0*/  LOP3.LUT R0, R0, 0x7f800000, RZ, 0xfc, !PT ;  /* 0x7f80000000007812 */ /* 0x000fe200078efcff */
[----:B------:R-:W-:Y:S06]  /*07d0*/  BRA `(.L_x_46) ;  /* 0x0000000000047947 */ /* 0x000fec0003800000 */
.L_x_44:
[----:B------:R-:W-:-:S07]  /*07e0*/  IMAD R0, R6, 0x800000, R0 ;  /* 0x0080000006007824 */ /* 0x000fce00078e0200 */
.L_x_46:
[----:B------:R-:W-:Y:S05]  /*07f0*/  BSYNC.RECONVERGENT B2 ;  /* 0x0000000000027941 */ /* 0x000fea0003800200 */
.L_x_43:
[----:B------:R-:W-:Y:S05]  /*0800*/  BRA `(.L_x_47) ;  /* 0x0000000000207947 */ /* 0x000fea0003800000 */
.L_x_42:
[----:B------:R-:W-:-:S04]  /*0810*/  LOP3.LUT R0, R8, 0x80000000, R7, 0x48, !PT ;  /* 0x8000000008007812 */ /* 0x000fc800078e4807 */
[----:B------:R-:W-:Y:S01]  /*0820*/  LOP3.LUT R0, R0, 0x7f800000, RZ, 0xfc, !PT ;  /* 0x7f80000000007812 */ /* 0x000fe200078efcff */
[----:B------:R-:W-:Y:S06]  /*0830*/  BRA `(.L_x_47) ;  /* 0x0000000000147947 */ /* 0x000fec0003800000 */
.L_x_41:
[----:B------:R-:W-:Y:S01]  /*0840*/  LOP3.LUT R0, R8, 0x80000000, R7, 0x48, !PT ;  /* 0x8000000008007812 */ /* 0x000fe200078e4807 */
[----:B------:R-:W-:Y:S06]  /*0850*/  BRA `(.L_x_47) ;  /* 0x00000000000c7947 */ /* 0x000fec0003800000 */
.L_x_40:
[----:B------:R-:W0:Y:S01]  /*0860*/  MUFU.RSQ R0, -QNAN ;  /* 0xffc0000000007908 */ /* 0x000e220000001400 */
[----:B------:R-:W-:Y:S05]  /*0870*/  BRA `(.L_x_47) ;  /* 0x0000000000047947 */ /* 0x000fea0003800000 */
.L_x_39:
[----:B------:R-:W-:-:S07]  /*0880*/  FADD.FTZ R0, R0, R3 ;  /* 0x0000000300007221 */ /* 0x000fce0000010000 */
.L_x_47:
[----:B------:R-:W-:Y:S05]  /*0890*/  BSYNC.RECONVERGENT B1 ;  /* 0x0000000000017941 */ /* 0x000fea0003800200 */
.L_x_37:
[----:B------:R-:W-:-:S04]  /*08a0*/  IMAD.MOV.U32 R5, RZ, RZ, 0x0 ;  /* 0x00000000ff057424 */ /* 0x000fc800078e00ff */
[----:B0-----:R-:W-:Y:S05]  /*08b0*/  RET.REL.NODEC R4 `(elementwise_div) ;  /* 0xfffffff404d07950 */ /* 0x001fea0003c3ffff */
.L_x_48:
        /* <DEDUP_REMOVED lines=12> */
.L_x_55:


//--------------------- .text.elementwise_mul     --------------------------
	.section	.text.elementwise_mul,"ax",@progbits
	.align	128
        .global         elementwise_mul
        .type           elementwise_mul,@function
        .size           elementwise_mul,(.L_x_66 - elementwise_mul)
        .other          elementwise_mul,@"STO_CUDA_ENTRY STV_DEFAULT"
elementwise_mul:
.text.elementwise_mul:
        /* <DEDUP_REMOVED lines=16> */
[----:B---3--:R-:W-:-:S04]  /*0100*/  IMAD.WIDE R6, R9, 0x4, R6 ;  /* 0x0000000409067825 */ /* 0x008fc800078e0206 */
[----:B----4-:R-:W-:-:S05]  /*0110*/  FMUL R9, R2, R5 ;  /* 0x0000000502097220 */ /* 0x010fca0000400000 */
[----:B------:R-:W-:Y:S01]  /*0120*/  STG.E desc[UR4][R6.64], R9 ;  /* 0x0000000906007986 */ /* 0x000fe2000c101904 */
[----:B------:R-:W-:Y:S05]  /*0130*/  EXIT ;  /* 0x000000000000794d */ /* 0x000fea0003800000 */
.L_x_49:
        /* <DEDUP_REMOVED lines=12> */
.L_x_66:


//--------------------- .text.elementwise_sub     --------------------------
	.section	.text.elementwise_sub,"ax",@progbits
	.align	128
        .global         elementwise_sub
        .type           elementwise_sub,@function
        .size           elementwise_sub,(.L_x_67 - elementwise_sub)
        .other          elementwise_sub,@"STO_CUDA_ENTRY STV_DEFAULT"
elementwise_sub:
.text.elementwise_sub:
        /* <DEDUP_REMOVED lines=17> */
[----:B----4-:R-:W-:-:S05]  /*0110*/  FADD R9, R2, -R5 ;  /* 0x8000000502097221 */ /* 0x010fca0000000000 */
[----:B------:R-:W-:Y:S01]  /*0120*/  STG.E desc[UR4][R6.64], R9 ;  /* 0x0000000906007986 */ /* 0x000fe2000c101904 */
[----:B------:R-:W-:Y:S05]  /*0130*/  EXIT ;  /* 0x000000000000794d */ /* 0x000fea0003800000 */
.L_x_50:
        /* <DEDUP_REMOVED lines=12> */
.L_x_67:


//--------------------- .text.elementwise_add     --------------------------
	.section	.text.elementwise_add,"ax",@progbits
	.align	128
        .global         elementwise_add
        .type           elementwise_add,@function
        .size           elementwise_add,(.L_x_68 - elementwise_add)
        .other          elementwise_add,@"STO_CUDA_ENTRY STV_DEFAULT"
elementwise_add:
.text.elementwise_add:
        /* <DEDUP_REMOVED lines=17> */
[----:B----4-:R-:W-:-:S05]  /*0110*/  FADD R9, R2, R5 ;  /* 0x0000000502097221 */ /* 0x010fca0000000000 */
[----:B------:R-:W-:Y:S01]  /*0120*/  STG.E desc[UR4][R6.64], R9 ;  /* 0x0000000906007986 */ /* 0x000fe2000c101904 */
[----:B------:R-:W-:Y:S05]  /*0130*/  EXIT ;  /* 0x000000000000794d */ /* 0x000fea0003800000 */
.L_x_51:
        /* <DEDUP_REMOVED lines=12> */
.L_x_68:


//--------------------- .nv.shared.reserved.0     --------------------------
	.section	.nv.shared.reserved.0,"aw",@nobits
	.weak		__nv_reservedSMEM_offset_0_alias
	.size		__nv_reservedSMEM_offset_0_alias, 0, 64
	.other		__nv_reservedSMEM_offset_0_alias,@"STO_CUDA_RESERVED_SHARED STV_DEFAULT"
__nv_reservedSMEM_offset_0_alias:
	.zero		0
	.zero		64


//--------------------- .nv.constant0.elementwise_sqrt --------------------------
	.section	.nv.constant0.elementwise_sqrt,"a",@progbits
	.sectionflags	@""
	.align	4
.nv.constant0.elementwise_sqrt:
	.zero		916


//--------------------- .nv.constant0.elementwise_log --------------------------
	.section	.nv.constant0.elementwise_log,"a",@progbits
	.sectionflags	@""
	.align	4
.nv.constant0.elementwise_log:
	.zero		920


//--------------------- .nv.constant0.elementwise_exp --------------------------
	.section	.nv.constant0.elementwise_exp,"a",@progbits
	.sectionflags	@""
	.align	4
.nv.constant0.elementwise_exp:
	.zero		916


//--------------------- .nv.constant0.tanh_kernel --------------------------
	.section	.nv.constant0.tanh_kernel,"a",@progbits
	.sectionflags	@""
	.align	4
.nv.constant0.tanh_kernel:
	.zero		908


//--------------------- .nv.constant0.sigmoid_kernel --------------------------
	.section	.nv.constant0.sigmoid_kernel,"a",@progbits
	.sectionflags	@""
	.align	4
.nv.constant0.sigmoid_kernel:
	.zero		908


//--------------------- .nv.constant0.elementwise_leakyrelu --------------------------
	.section	.nv.constant0.elementwise_leakyrelu,"a",@progbits
	.sectionflags	@""
	.align	4
.nv.constant0.elementwise_leakyrelu:
	.zero		920


//--------------------- .nv.constant0.elementwise_min --------------------------
	.section	.nv.constant0.elementwise_min,"a",@progbits
	.sectionflags	@""
	.align	4
.nv.constant0.elementwise_min:
	.zero		924


//--------------------- .nv.constant0.elementwise_max --------------------------
	.section	.nv.constant0.elementwise_max,"a",@progbits
	.sectionflags	@""
	.align	4
.nv.constant0.elementwise_max:
	.zero		924


//--------------------- .nv.constant0.elementwise_pow --------------------------
	.section	.nv.constant0.elementwise_pow,"a",@progbits
	.sectionflags	@""
	.align	4
.nv.constant0.elementwise_pow:
	.zero		924


//--------------------- .nv.constant0.elementwise_div --------------------------
	.section	.nv.constant0.elementwise_div,"a",@progbits
	.sectionflags	@""
	.align	4
.nv.constant0.elementwise_div:
	.zero		928


//--------------------- .nv.constant0.elementwise_mul --------------------------
	.section	.nv.constant0.elementwise_mul,"a",@progbits
	.sectionflags	@""
	.align	4
.nv.constant0.elementwise_mul:
	.zero		924


//--------------------- .nv.constant0.elementwise_sub --------------------------
	.section	.nv.constant0.elementwise_sub,"a",@progbits
	.sectionflags	@""
	.align	4
.nv.constant0.elementwise_sub:
	.zero		924


//--------------------- .nv.constant0.elementwise_add --------------------------
	.section	.nv.constant0.elementwise_add,"a",@progbits
	.sectionflags	@""
	.align	4
.nv.constant0.elementwise_add:
	.zero		924


//--------------------- SYMBOLS --------------------------

	.type		.nv.reservedSmem.offset0,@object
	.size		.nv.reservedSmem.offset0,0x4
